//
// Generated by NVIDIA NVVM Compiler
//
// Compiler Build ID: CL-36424714
// Cuda compilation tools, release 13.0, V13.0.88
// Based on NVVM 20.0.0
//

.version 9.0
.target sm_100
.address_size 64

	// .globl	_Z4copyPfS_iii
// _ZZ18transposeCoalescedPfS_iiiE4tile has been demoted
// _ZZ24transposeNoBankConflictsPfS_iiiE4tile has been demoted
// _ZZ13copySharedMemPfS_iiiE4tile has been demoted
// _ZZ20transposeFineGrainedPfS_iiiE5block has been demoted
// _ZZ22transposeCoarseGrainedPfS_iiiE5block has been demoted
// _ZZ17transposeDiagonalPfS_iiiE4tile has been demoted

.visible .entry _Z4copyPfS_iii(
	.param .u64 .ptr .align 1 _Z4copyPfS_iii_param_0,
	.param .u64 .ptr .align 1 _Z4copyPfS_iii_param_1,
	.param .u32 _Z4copyPfS_iii_param_2,
	.param .u32 _Z4copyPfS_iii_param_3,
	.param .u32 _Z4copyPfS_iii_param_4
)
{
	.reg .pred 	%p<8>;
	.reg .b32 	%r<34>;
	.reg .b32 	%f<29>;
	.reg .b64 	%rd<35>;

	ld.param.u64 	%rd11, [_Z4copyPfS_iii_param_0];
	ld.param.u64 	%rd12, [_Z4copyPfS_iii_param_1];
	ld.param.u32 	%r6, [_Z4copyPfS_iii_param_2];
	ld.param.u32 	%r7, [_Z4copyPfS_iii_param_4];
	cvta.to.global.u64 	%rd1, %rd11;
	cvta.to.global.u64 	%rd2, %rd12;
	setp.lt.s32 	%p1, %r7, 1;
	@%p1 bra 	$L__BB0_9;
	mov.u32 	%r8, %tid.x;
	mov.u32 	%r9, %ctaid.x;
	shl.b32 	%r10, %r9, 5;
	add.s32 	%r11, %r10, %r8;
	mov.u32 	%r12, %tid.y;
	mov.u32 	%r13, %ctaid.y;
	shl.b32 	%r14, %r13, 5;
	add.s32 	%r15, %r14, %r12;
	mad.lo.s32 	%r1, %r15, %r6, %r11;
	mul.wide.s32 	%rd13, %r1, 4;
	add.s64 	%rd3, %rd2, %rd13;
	and.b32  	%r2, %r7, 3;
	setp.lt.u32 	%p2, %r7, 4;
	add.s64 	%rd4, %rd1, %rd13;
	@%p2 bra 	$L__BB0_4;
	shl.b32 	%r16, %r6, 3;
	add.s32 	%r17, %r1, %r16;
	mul.wide.s32 	%rd14, %r17, 4;
	add.s64 	%rd5, %rd2, %rd14;
	add.s64 	%rd6, %rd1, %rd14;
	shl.b32 	%r18, %r6, 4;
	add.s32 	%r19, %r1, %r18;
	mul.wide.s32 	%rd15, %r19, 4;
	add.s64 	%rd7, %rd2, %rd15;
	add.s64 	%rd8, %rd1, %rd15;
	add.s32 	%r20, %r19, %r16;
	mul.wide.s32 	%rd16, %r20, 4;
	add.s64 	%rd9, %rd2, %rd16;
	add.s64 	%rd10, %rd1, %rd16;
	and.b32  	%r21, %r7, 2147483644;
	neg.s32 	%r33, %r21;
$L__BB0_3:
	.pragma "nounroll";
	ld.global.f32 	%f1, [%rd3];
	st.global.f32 	[%rd4], %f1;
	ld.global.f32 	%f2, [%rd5];
	st.global.f32 	[%rd6], %f2;
	ld.global.f32 	%f3, [%rd7];
	st.global.f32 	[%rd8], %f3;
	ld.global.f32 	%f4, [%rd9];
	st.global.f32 	[%rd10], %f4;
	ld.global.f32 	%f5, [%rd3];
	st.global.f32 	[%rd4], %f5;
	ld.global.f32 	%f6, [%rd5];
	st.global.f32 	[%rd6], %f6;
	ld.global.f32 	%f7, [%rd7];
	st.global.f32 	[%rd8], %f7;
	ld.global.f32 	%f8, [%rd9];
	st.global.f32 	[%rd10], %f8;
	ld.global.f32 	%f9, [%rd3];
	st.global.f32 	[%rd4], %f9;
	ld.global.f32 	%f10, [%rd5];
	st.global.f32 	[%rd6], %f10;
	ld.global.f32 	%f11, [%rd7];
	st.global.f32 	[%rd8], %f11;
	ld.global.f32 	%f12, [%rd9];
	st.global.f32 	[%rd10], %f12;
	ld.global.f32 	%f13, [%rd3];
	st.global.f32 	[%rd4], %f13;
	ld.global.f32 	%f14, [%rd5];
	st.global.f32 	[%rd6], %f14;
	ld.global.f32 	%f15, [%rd7];
	st.global.f32 	[%rd8], %f15;
	ld.global.f32 	%f16, [%rd9];
	st.global.f32 	[%rd10], %f16;
	add.s32 	%r33, %r33, 4;
	setp.ne.s32 	%p3, %r33, 0;
	@%p3 bra 	$L__BB0_3;
$L__BB0_4:
	setp.eq.s32 	%p4, %r2, 0;
	@%p4 bra 	$L__BB0_9;
	setp.eq.s32 	%p5, %r2, 1;
	@%p5 bra 	$L__BB0_7;
	ld.global.f32 	%f17, [%rd3];
	st.global.f32 	[%rd4], %f17;
	shl.b32 	%r22, %r6, 3;
	add.s32 	%r23, %r1, %r22;
	mul.wide.s32 	%rd17, %r23, 4;
	add.s64 	%rd18, %rd2, %rd17;
	ld.global.f32 	%f18, [%rd18];
	add.s64 	%rd19, %rd1, %rd17;
	st.global.f32 	[%rd19], %f18;
	shl.b32 	%r24, %r6, 4;
	add.s32 	%r25, %r1, %r24;
	mul.wide.s32 	%rd20, %r25, 4;
	add.s64 	%rd21, %rd2, %rd20;
	ld.global.f32 	%f19, [%rd21];
	add.s64 	%rd22, %rd1, %rd20;
	st.global.f32 	[%rd22], %f19;
	add.s32 	%r26, %r25, %r22;
	mul.wide.s32 	%rd23, %r26, 4;
	add.s64 	%rd24, %rd2, %rd23;
	ld.global.f32 	%f20, [%rd24];
	add.s64 	%rd25, %rd1, %rd23;
	st.global.f32 	[%rd25], %f20;
	ld.global.f32 	%f21, [%rd3];
	st.global.f32 	[%rd4], %f21;
	ld.global.f32 	%f22, [%rd18];
	st.global.f32 	[%rd19], %f22;
	ld.global.f32 	%f23, [%rd21];
	st.global.f32 	[%rd22], %f23;
	ld.global.f32 	%f24, [%rd24];
	st.global.f32 	[%rd25], %f24;
$L__BB0_7:
	and.b32  	%r27, %r7, 1;
	setp.eq.b32 	%p6, %r27, 1;
	not.pred 	%p7, %p6;
	@%p7 bra 	$L__BB0_9;
	ld.global.f32 	%f25, [%rd3];
	st.global.f32 	[%rd4], %f25;
	shl.b32 	%r28, %r6, 3;
	add.s32 	%r29, %r1, %r28;
	mul.wide.s32 	%rd26, %r29, 4;
	add.s64 	%rd27, %rd2, %rd26;
	ld.global.f32 	%f26, [%rd27];
	add.s64 	%rd28, %rd1, %rd26;
	st.global.f32 	[%rd28], %f26;
	shl.b32 	%r30, %r6, 4;
	add.s32 	%r31, %r1, %r30;
	mul.wide.s32 	%rd29, %r31, 4;
	add.s64 	%rd30, %rd2, %rd29;
	ld.global.f32 	%f27, [%rd30];
	add.s64 	%rd31, %rd1, %rd29;
	st.global.f32 	[%rd31], %f27;
	add.s32 	%r32, %r31, %r28;
	mul.wide.s32 	%rd32, %r32, 4;
	add.s64 	%rd33, %rd2, %rd32;
	ld.global.f32 	%f28, [%rd33];
	add.s64 	%rd34, %rd1, %rd32;
	st.global.f32 	[%rd34], %f28;
$L__BB0_9:
	ret;

}
	// .globl	_Z14transposeNaivePfS_iii
.visible .entry _Z14transposeNaivePfS_iii(
	.param .u64 .ptr .align 1 _Z14transposeNaivePfS_iii_param_0,
	.param .u64 .ptr .align 1 _Z14transposeNaivePfS_iii_param_1,
	.param .u32 _Z14transposeNaivePfS_iii_param_2,
	.param .u32 _Z14transposeNaivePfS_iii_param_3,
	.param .u32 _Z14transposeNaivePfS_iii_param_4
)
{
	.reg .pred 	%p<8>;
	.reg .b32 	%r<26>;
	.reg .b32 	%f<29>;
	.reg .b64 	%rd<15>;

	ld.param.u64 	%rd6, [_Z14transposeNaivePfS_iii_param_0];
	ld.param.u64 	%rd7, [_Z14transposeNaivePfS_iii_param_1];
	ld.param.u32 	%r5, [_Z14transposeNaivePfS_iii_param_2];
	ld.param.u32 	%r6, [_Z14transposeNaivePfS_iii_param_3];
	ld.param.u32 	%r7, [_Z14transposeNaivePfS_iii_param_4];
	setp.lt.s32 	%p1, %r7, 1;
	@%p1 bra 	$L__BB1_9;
	mov.u32 	%r8, %tid.x;
	mov.u32 	%r9, %ctaid.x;
	shl.b32 	%r10, %r9, 5;
	add.s32 	%r11, %r10, %r8;
	mov.u32 	%r12, %tid.y;
	mov.u32 	%r13, %ctaid.y;
	shl.b32 	%r14, %r13, 5;
	add.s32 	%r15, %r14, %r12;
	cvta.to.global.u64 	%rd8, %rd7;
	cvta.to.global.u64 	%rd9, %rd6;
	mad.lo.s32 	%r16, %r15, %r5, %r11;
	mul.wide.s32 	%rd10, %r16, 4;
	add.s64 	%rd1, %rd8, %rd10;
	and.b32  	%r1, %r7, 3;
	setp.lt.u32 	%p2, %r7, 4;
	mad.lo.s32 	%r17, %r6, %r11, %r15;
	mul.wide.s32 	%rd11, %r17, 4;
	add.s64 	%rd2, %rd9, %rd11;
	shl.b32 	%r18, %r5, 3;
	add.s32 	%r19, %r16, %r18;
	mul.wide.s32 	%rd12, %r19, 4;
	add.s64 	%rd3, %rd8, %rd12;
	shl.b32 	%r20, %r5, 4;
	add.s32 	%r21, %r16, %r20;
	mul.wide.s32 	%rd13, %r21, 4;
	add.s64 	%rd4, %rd8, %rd13;
	add.s32 	%r22, %r21, %r18;
	mul.wide.s32 	%rd14, %r22, 4;
	add.s64 	%rd5, %rd8, %rd14;
	@%p2 bra 	$L__BB1_4;
	and.b32  	%r23, %r7, 2147483644;
	neg.s32 	%r25, %r23;
$L__BB1_3:
	.pragma "nounroll";
	ld.global.f32 	%f1, [%rd1];
	st.global.f32 	[%rd2], %f1;
	ld.global.f32 	%f2, [%rd3];
	st.global.f32 	[%rd2+32], %f2;
	ld.global.f32 	%f3, [%rd4];
	st.global.f32 	[%rd2+64], %f3;
	ld.global.f32 	%f4, [%rd5];
	st.global.f32 	[%rd2+96], %f4;
	ld.global.f32 	%f5, [%rd1];
	st.global.f32 	[%rd2], %f5;
	ld.global.f32 	%f6, [%rd3];
	st.global.f32 	[%rd2+32], %f6;
	ld.global.f32 	%f7, [%rd4];
	st.global.f32 	[%rd2+64], %f7;
	ld.global.f32 	%f8, [%rd5];
	st.global.f32 	[%rd2+96], %f8;
	ld.global.f32 	%f9, [%rd1];
	st.global.f32 	[%rd2], %f9;
	ld.global.f32 	%f10, [%rd3];
	st.global.f32 	[%rd2+32], %f10;
	ld.global.f32 	%f11, [%rd4];
	st.global.f32 	[%rd2+64], %f11;
	ld.global.f32 	%f12, [%rd5];
	st.global.f32 	[%rd2+96], %f12;
	ld.global.f32 	%f13, [%rd1];
	st.global.f32 	[%rd2], %f13;
	ld.global.f32 	%f14, [%rd3];
	st.global.f32 	[%rd2+32], %f14;
	ld.global.f32 	%f15, [%rd4];
	st.global.f32 	[%rd2+64], %f15;
	ld.global.f32 	%f16, [%rd5];
	st.global.f32 	[%rd2+96], %f16;
	add.s32 	%r25, %r25, 4;
	setp.ne.s32 	%p3, %r25, 0;
	@%p3 bra 	$L__BB1_3;
$L__BB1_4:
	setp.eq.s32 	%p4, %r1, 0;
	@%p4 bra 	$L__BB1_9;
	setp.eq.s32 	%p5, %r1, 1;
	@%p5 bra 	$L__BB1_7;
	ld.global.f32 	%f17, [%rd1];
	st.global.f32 	[%rd2], %f17;
	ld.global.f32 	%f18, [%rd3];
	st.global.f32 	[%rd2+32], %f18;
	ld.global.f32 	%f19, [%rd4];
	st.global.f32 	[%rd2+64], %f19;
	ld.global.f32 	%f20, [%rd5];
	st.global.f32 	[%rd2+96], %f20;
	ld.global.f32 	%f21, [%rd1];
	st.global.f32 	[%rd2], %f21;
	ld.global.f32 	%f22, [%rd3];
	st.global.f32 	[%rd2+32], %f22;
	ld.global.f32 	%f23, [%rd4];
	st.global.f32 	[%rd2+64], %f23;
	ld.global.f32 	%f24, [%rd5];
	st.global.f32 	[%rd2+96], %f24;
$L__BB1_7:
	and.b32  	%r24, %r7, 1;
	setp.eq.b32 	%p6, %r24, 1;
	not.pred 	%p7, %p6;
	@%p7 bra 	$L__BB1_9;
	ld.global.f32 	%f25, [%rd1];
	st.global.f32 	[%rd2], %f25;
	ld.global.f32 	%f26, [%rd3];
	st.global.f32 	[%rd2+32], %f26;
	ld.global.f32 	%f27, [%rd4];
	st.global.f32 	[%rd2+64], %f27;
	ld.global.f32 	%f28, [%rd5];
	st.global.f32 	[%rd2+96], %f28;
$L__BB1_9:
	ret;

}
	// .globl	_Z18transposeCoalescedPfS_iii
.visible .entry _Z18transposeCoalescedPfS_iii(
	.param .u64 .ptr .align 1 _Z18transposeCoalescedPfS_iii_param_0,
	.param .u64 .ptr .align 1 _Z18transposeCoalescedPfS_iii_param_1,
	.param .u32 _Z18transposeCoalescedPfS_iii_param_2,
	.param .u32 _Z18transposeCoalescedPfS_iii_param_3,
	.param .u32 _Z18transposeCoalescedPfS_iii_param_4
)
{
	.reg .pred 	%p<6>;
	.reg .b32 	%r<40>;
	.reg .b32 	%f<25>;
	.reg .b64 	%rd<21>;
	// demoted variable
	.shared .align 4 .b8 _ZZ18transposeCoalescedPfS_iiiE4tile[4096];
	ld.param.u64 	%rd9, [_Z18transposeCoalescedPfS_iii_param_0];
	ld.param.u64 	%rd10, [_Z18transposeCoalescedPfS_iii_param_1];
	ld.param.u32 	%r6, [_Z18transposeCoalescedPfS_iii_param_2];
	ld.param.u32 	%r7, [_Z18transposeCoalescedPfS_iii_param_3];
	ld.param.u32 	%r8, [_Z18transposeCoalescedPfS_iii_param_4];
	setp.lt.s32 	%p1, %r8, 1;
	@%p1 bra 	$L__BB2_6;
	mov.u32 	%r9, %ctaid.x;
	shl.b32 	%r10, %r9, 5;
	mov.u32 	%r11, %ctaid.y;
	shl.b32 	%r12, %r11, 5;
	mov.u32 	%r13, %tid.y;
	cvta.to.global.u64 	%rd11, %rd9;
	cvta.to.global.u64 	%rd12, %rd10;
	mov.u32 	%r14, %tid.x;
	add.s32 	%r15, %r10, %r14;
	shl.b32 	%r16, %r14, 2;
	mov.u32 	%r17, _ZZ18transposeCoalescedPfS_iiiE4tile;
	add.s32 	%r18, %r17, %r16;
	mad.lo.s32 	%r19, %r14, 124, %r18;
	add.s32 	%r20, %r12, %r14;
	shl.b32 	%r21, %r13, 2;
	add.s32 	%r1, %r19, %r21;
	setp.eq.s32 	%p2, %r8, 1;
	add.s32 	%r22, %r12, %r13;
	mad.lo.s32 	%r23, %r22, %r6, %r15;
	mul.wide.s32 	%rd13, %r23, 4;
	add.s64 	%rd1, %rd12, %rd13;
	shl.b32 	%r24, %r13, 7;
	add.s32 	%r2, %r18, %r24;
	shl.b32 	%r25, %r6, 3;
	add.s32 	%r26, %r23, %r25;
	mul.wide.s32 	%rd14, %r26, 4;
	add.s64 	%rd2, %rd12, %rd14;
	shl.b32 	%r27, %r6, 4;
	add.s32 	%r28, %r23, %r27;
	mul.wide.s32 	%rd15, %r28, 4;
	add.s64 	%rd3, %rd12, %rd15;
	add.s32 	%r29, %r28, %r25;
	mul.wide.s32 	%rd16, %r29, 4;
	add.s64 	%rd4, %rd12, %rd16;
	add.s32 	%r30, %r10, %r13;
	mad.lo.s32 	%r31, %r30, %r7, %r20;
	mul.wide.s32 	%rd17, %r31, 4;
	add.s64 	%rd5, %rd11, %rd17;
	shl.b32 	%r32, %r7, 3;
	add.s32 	%r33, %r31, %r32;
	mul.wide.s32 	%rd18, %r33, 4;
	add.s64 	%rd6, %rd11, %rd18;
	shl.b32 	%r34, %r7, 4;
	add.s32 	%r35, %r31, %r34;
	mul.wide.s32 	%rd19, %r35, 4;
	add.s64 	%rd7, %rd11, %rd19;
	add.s32 	%r36, %r35, %r32;
	mul.wide.s32 	%rd20, %r36, 4;
	add.s64 	%rd8, %rd11, %rd20;
	@%p2 bra 	$L__BB2_4;
	and.b32  	%r37, %r8, 2147483646;
	neg.s32 	%r39, %r37;
$L__BB2_3:
	ld.global.f32 	%f1, [%rd1];
	st.shared.f32 	[%r2], %f1;
	ld.global.f32 	%f2, [%rd2];
	st.shared.f32 	[%r2+1024], %f2;
	ld.global.f32 	%f3, [%rd3];
	st.shared.f32 	[%r2+2048], %f3;
	ld.global.f32 	%f4, [%rd4];
	st.shared.f32 	[%r2+3072], %f4;
	bar.sync 	0;
	ld.shared.f32 	%f5, [%r1];
	st.global.f32 	[%rd5], %f5;
	ld.shared.f32 	%f6, [%r1+32];
	st.global.f32 	[%rd6], %f6;
	ld.shared.f32 	%f7, [%r1+64];
	st.global.f32 	[%rd7], %f7;
	ld.shared.f32 	%f8, [%r1+96];
	st.global.f32 	[%rd8], %f8;
	ld.global.f32 	%f9, [%rd1];
	st.shared.f32 	[%r2], %f9;
	ld.global.f32 	%f10, [%rd2];
	st.shared.f32 	[%r2+1024], %f10;
	ld.global.f32 	%f11, [%rd3];
	st.shared.f32 	[%r2+2048], %f11;
	ld.global.f32 	%f12, [%rd4];
	st.shared.f32 	[%r2+3072], %f12;
	bar.sync 	0;
	ld.shared.f32 	%f13, [%r1];
	st.global.f32 	[%rd5], %f13;
	ld.shared.f32 	%f14, [%r1+32];
	st.global.f32 	[%rd6], %f14;
	ld.shared.f32 	%f15, [%r1+64];
	st.global.f32 	[%rd7], %f15;
	ld.shared.f32 	%f16, [%r1+96];
	st.global.f32 	[%rd8], %f16;
	add.s32 	%r39, %r39, 2;
	setp.ne.s32 	%p3, %r39, 0;
	@%p3 bra 	$L__BB2_3;
$L__BB2_4:
	and.b32  	%r38, %r8, 1;
	setp.eq.b32 	%p4, %r38, 1;
	not.pred 	%p5, %p4;
	@%p5 bra 	$L__BB2_6;
	ld.global.f32 	%f17, [%rd1];
	st.shared.f32 	[%r2], %f17;
	ld.global.f32 	%f18, [%rd2];
	st.shared.f32 	[%r2+1024], %f18;
	ld.global.f32 	%f19, [%rd3];
	st.shared.f32 	[%r2+2048], %f19;
	ld.global.f32 	%f20, [%rd4];
	st.shared.f32 	[%r2+3072], %f20;
	bar.sync 	0;
	ld.shared.f32 	%f21, [%r1];
	st.global.f32 	[%rd5], %f21;
	ld.shared.f32 	%f22, [%r1+32];
	st.global.f32 	[%rd6], %f22;
	ld.shared.f32 	%f23, [%r1+64];
	st.global.f32 	[%rd7], %f23;
	ld.shared.f32 	%f24, [%r1+96];
	st.global.f32 	[%rd8], %f24;
$L__BB2_6:
	ret;

}
	// .globl	_Z24transposeNoBankConflictsPfS_iii
.visible .entry _Z24transposeNoBankConflictsPfS_iii(
	.param .u64 .ptr .align 1 _Z24transposeNoBankConflictsPfS_iii_param_0,
	.param .u64 .ptr .align 1 _Z24transposeNoBankConflictsPfS_iii_param_1,
	.param .u32 _Z24transposeNoBankConflictsPfS_iii_param_2,
	.param .u32 _Z24transposeNoBankConflictsPfS_iii_param_3,
	.param .u32 _Z24transposeNoBankConflictsPfS_iii_param_4
)
{
	.reg .pred 	%p<6>;
	.reg .b32 	%r<40>;
	.reg .b32 	%f<25>;
	.reg .b64 	%rd<21>;
	// demoted variable
	.shared .align 4 .b8 _ZZ24transposeNoBankConflictsPfS_iiiE4tile[4224];
	ld.param.u64 	%rd9, [_Z24transposeNoBankConflictsPfS_iii_param_0];
	ld.param.u64 	%rd10, [_Z24transposeNoBankConflictsPfS_iii_param_1];
	ld.param.u32 	%r6, [_Z24transposeNoBankConflictsPfS_iii_param_2];
	ld.param.u32 	%r7, [_Z24transposeNoBankConflictsPfS_iii_param_3];
	ld.param.u32 	%r8, [_Z24transposeNoBankConflictsPfS_iii_param_4];
	setp.lt.s32 	%p1, %r8, 1;
	@%p1 bra 	$L__BB3_6;
	mov.u32 	%r9, %ctaid.x;
	shl.b32 	%r10, %r9, 5;
	mov.u32 	%r11, %ctaid.y;
	shl.b32 	%r12, %r11, 5;
	mov.u32 	%r13, %tid.y;
	cvta.to.global.u64 	%rd11, %rd9;
	cvta.to.global.u64 	%rd12, %rd10;
	mov.u32 	%r14, %tid.x;
	add.s32 	%r15, %r10, %r14;
	shl.b32 	%r16, %r14, 2;
	mov.u32 	%r17, _ZZ24transposeNoBankConflictsPfS_iiiE4tile;
	add.s32 	%r18, %r17, %r16;
	shl.b32 	%r19, %r14, 7;
	add.s32 	%r20, %r18, %r19;
	add.s32 	%r21, %r12, %r14;
	shl.b32 	%r22, %r13, 2;
	add.s32 	%r1, %r20, %r22;
	setp.eq.s32 	%p2, %r8, 1;
	add.s32 	%r23, %r12, %r13;
	mad.lo.s32 	%r24, %r23, %r6, %r15;
	mul.wide.s32 	%rd13, %r24, 4;
	add.s64 	%rd1, %rd12, %rd13;
	mad.lo.s32 	%r2, %r13, 132, %r18;
	shl.b32 	%r25, %r6, 3;
	add.s32 	%r26, %r24, %r25;
	mul.wide.s32 	%rd14, %r26, 4;
	add.s64 	%rd2, %rd12, %rd14;
	shl.b32 	%r27, %r6, 4;
	add.s32 	%r28, %r24, %r27;
	mul.wide.s32 	%rd15, %r28, 4;
	add.s64 	%rd3, %rd12, %rd15;
	add.s32 	%r29, %r28, %r25;
	mul.wide.s32 	%rd16, %r29, 4;
	add.s64 	%rd4, %rd12, %rd16;
	add.s32 	%r30, %r10, %r13;
	mad.lo.s32 	%r31, %r30, %r7, %r21;
	mul.wide.s32 	%rd17, %r31, 4;
	add.s64 	%rd5, %rd11, %rd17;
	shl.b32 	%r32, %r7, 3;
	add.s32 	%r33, %r31, %r32;
	mul.wide.s32 	%rd18, %r33, 4;
	add.s64 	%rd6, %rd11, %rd18;
	shl.b32 	%r34, %r7, 4;
	add.s32 	%r35, %r31, %r34;
	mul.wide.s32 	%rd19, %r35, 4;
	add.s64 	%rd7, %rd11, %rd19;
	add.s32 	%r36, %r35, %r32;
	mul.wide.s32 	%rd20, %r36, 4;
	add.s64 	%rd8, %rd11, %rd20;
	@%p2 bra 	$L__BB3_4;
	and.b32  	%r37, %r8, 2147483646;
	neg.s32 	%r39, %r37;
$L__BB3_3:
	ld.global.f32 	%f1, [%rd1];
	st.shared.f32 	[%r2], %f1;
	ld.global.f32 	%f2, [%rd2];
	st.shared.f32 	[%r2+1056], %f2;
	ld.global.f32 	%f3, [%rd3];
	st.shared.f32 	[%r2+2112], %f3;
	ld.global.f32 	%f4, [%rd4];
	st.shared.f32 	[%r2+3168], %f4;
	bar.sync 	0;
	ld.shared.f32 	%f5, [%r1];
	st.global.f32 	[%rd5], %f5;
	ld.shared.f32 	%f6, [%r1+32];
	st.global.f32 	[%rd6], %f6;
	ld.shared.f32 	%f7, [%r1+64];
	st.global.f32 	[%rd7], %f7;
	ld.shared.f32 	%f8, [%r1+96];
	st.global.f32 	[%rd8], %f8;
	ld.global.f32 	%f9, [%rd1];
	st.shared.f32 	[%r2], %f9;
	ld.global.f32 	%f10, [%rd2];
	st.shared.f32 	[%r2+1056], %f10;
	ld.global.f32 	%f11, [%rd3];
	st.shared.f32 	[%r2+2112], %f11;
	ld.global.f32 	%f12, [%rd4];
	st.shared.f32 	[%r2+3168], %f12;
	bar.sync 	0;
	ld.shared.f32 	%f13, [%r1];
	st.global.f32 	[%rd5], %f13;
	ld.shared.f32 	%f14, [%r1+32];
	st.global.f32 	[%rd6], %f14;
	ld.shared.f32 	%f15, [%r1+64];
	st.global.f32 	[%rd7], %f15;
	ld.shared.f32 	%f16, [%r1+96];
	st.global.f32 	[%rd8], %f16;
	add.s32 	%r39, %r39, 2;
	setp.ne.s32 	%p3, %r39, 0;
	@%p3 bra 	$L__BB3_3;
$L__BB3_4:
	and.b32  	%r38, %r8, 1;
	setp.eq.b32 	%p4, %r38, 1;
	not.pred 	%p5, %p4;
	@%p5 bra 	$L__BB3_6;
	ld.global.f32 	%f17, [%rd1];
	st.shared.f32 	[%r2], %f17;
	ld.global.f32 	%f18, [%rd2];
	st.shared.f32 	[%r2+1056], %f18;
	ld.global.f32 	%f19, [%rd3];
	st.shared.f32 	[%r2+2112], %f19;
	ld.global.f32 	%f20, [%rd4];
	st.shared.f32 	[%r2+3168], %f20;
	bar.sync 	0;
	ld.shared.f32 	%f21, [%r1];
	st.global.f32 	[%rd5], %f21;
	ld.shared.f32 	%f22, [%r1+32];
	st.global.f32 	[%rd6], %f22;
	ld.shared.f32 	%f23, [%r1+64];
	st.global.f32 	[%rd7], %f23;
	ld.shared.f32 	%f24, [%r1+96];
	st.global.f32 	[%rd8], %f24;
$L__BB3_6:
	ret;

}
	// .globl	_Z13copySharedMemPfS_iii
.visible .entry _Z13copySharedMemPfS_iii(
	.param .u64 .ptr .align 1 _Z13copySharedMemPfS_iii_param_0,
	.param .u64 .ptr .align 1 _Z13copySharedMemPfS_iii_param_1,
	.param .u32 _Z13copySharedMemPfS_iii_param_2,
	.param .u32 _Z13copySharedMemPfS_iii_param_3,
	.param .u32 _Z13copySharedMemPfS_iii_param_4
)
{
	.reg .pred 	%p<6>;
	.reg .b32 	%r<31>;
	.reg .b32 	%f<25>;
	.reg .b64 	%rd<29>;
	// demoted variable
	.shared .align 4 .b8 _ZZ13copySharedMemPfS_iiiE4tile[4096];
	ld.param.u64 	%rd11, [_Z13copySharedMemPfS_iii_param_0];
	ld.param.u64 	%rd12, [_Z13copySharedMemPfS_iii_param_1];
	ld.param.u32 	%r8, [_Z13copySharedMemPfS_iii_param_2];
	ld.param.u32 	%r9, [_Z13copySharedMemPfS_iii_param_4];
	cvta.to.global.u64 	%rd1, %rd12;
	cvta.to.global.u64 	%rd2, %rd11;
	mov.u32 	%r10, %ctaid.x;
	shl.b32 	%r11, %r10, 5;
	mov.u32 	%r1, %tid.x;
	add.s32 	%r12, %r11, %r1;
	mov.u32 	%r13, %ctaid.y;
	shl.b32 	%r14, %r13, 5;
	mov.u32 	%r2, %tid.y;
	add.s32 	%r15, %r14, %r2;
	mad.lo.s32 	%r3, %r8, %r15, %r12;
	setp.lt.s32 	%p1, %r9, 1;
	@%p1 bra 	$L__BB4_6;
	shl.b32 	%r16, %r1, 2;
	mov.u32 	%r17, _ZZ13copySharedMemPfS_iiiE4tile;
	add.s32 	%r18, %r17, %r16;
	shl.b32 	%r19, %r2, 7;
	add.s32 	%r4, %r18, %r19;
	setp.eq.s32 	%p2, %r9, 1;
	@%p2 bra 	$L__BB4_4;
	mul.wide.s32 	%rd13, %r3, 4;
	add.s64 	%rd3, %rd1, %rd13;
	shl.b32 	%r20, %r8, 3;
	mul.wide.s32 	%rd14, %r20, 4;
	add.s64 	%rd4, %rd3, %rd14;
	shl.b32 	%r21, %r8, 4;
	add.s32 	%r22, %r21, %r3;
	mul.wide.s32 	%rd15, %r22, 4;
	add.s64 	%rd5, %rd1, %rd15;
	add.s32 	%r23, %r22, %r20;
	mul.wide.s32 	%rd16, %r23, 4;
	add.s64 	%rd6, %rd1, %rd16;
	add.s64 	%rd7, %rd2, %rd13;
	add.s64 	%rd8, %rd7, %rd14;
	add.s64 	%rd9, %rd2, %rd15;
	add.s64 	%rd10, %rd2, %rd16;
	and.b32  	%r24, %r9, 2147483646;
	neg.s32 	%r30, %r24;
$L__BB4_3:
	ld.global.f32 	%f1, [%rd3];
	st.shared.f32 	[%r4], %f1;
	ld.global.f32 	%f2, [%rd4];
	st.shared.f32 	[%r4+1024], %f2;
	ld.global.f32 	%f3, [%rd5];
	st.shared.f32 	[%r4+2048], %f3;
	ld.global.f32 	%f4, [%rd6];
	st.shared.f32 	[%r4+3072], %f4;
	bar.sync 	0;
	ld.shared.f32 	%f5, [%r4];
	st.global.f32 	[%rd7], %f5;
	ld.shared.f32 	%f6, [%r4+1024];
	st.global.f32 	[%rd8], %f6;
	ld.shared.f32 	%f7, [%r4+2048];
	st.global.f32 	[%rd9], %f7;
	ld.shared.f32 	%f8, [%r4+3072];
	st.global.f32 	[%rd10], %f8;
	ld.global.f32 	%f9, [%rd3];
	st.shared.f32 	[%r4], %f9;
	ld.global.f32 	%f10, [%rd4];
	st.shared.f32 	[%r4+1024], %f10;
	ld.global.f32 	%f11, [%rd5];
	st.shared.f32 	[%r4+2048], %f11;
	ld.global.f32 	%f12, [%rd6];
	st.shared.f32 	[%r4+3072], %f12;
	bar.sync 	0;
	ld.shared.f32 	%f13, [%r4];
	st.global.f32 	[%rd7], %f13;
	ld.shared.f32 	%f14, [%r4+1024];
	st.global.f32 	[%rd8], %f14;
	ld.shared.f32 	%f15, [%r4+2048];
	st.global.f32 	[%rd9], %f15;
	ld.shared.f32 	%f16, [%r4+3072];
	st.global.f32 	[%rd10], %f16;
	add.s32 	%r30, %r30, 2;
	setp.ne.s32 	%p3, %r30, 0;
	@%p3 bra 	$L__BB4_3;
$L__BB4_4:
	and.b32  	%r25, %r9, 1;
	setp.eq.b32 	%p4, %r25, 1;
	not.pred 	%p5, %p4;
	@%p5 bra 	$L__BB4_6;
	mul.wide.s32 	%rd17, %r3, 4;
	add.s64 	%rd18, %rd1, %rd17;
	ld.global.f32 	%f17, [%rd18];
	st.shared.f32 	[%r4], %f17;
	shl.b32 	%r26, %r8, 3;
	mul.wide.s32 	%rd19, %r26, 4;
	add.s64 	%rd20, %rd18, %rd19;
	ld.global.f32 	%f18, [%rd20];
	st.shared.f32 	[%r4+1024], %f18;
	shl.b32 	%r27, %r8, 4;
	add.s32 	%r28, %r27, %r3;
	mul.wide.s32 	%rd21, %r28, 4;
	add.s64 	%rd22, %rd1, %rd21;
	ld.global.f32 	%f19, [%rd22];
	st.shared.f32 	[%r4+2048], %f19;
	add.s32 	%r29, %r28, %r26;
	mul.wide.s32 	%rd23, %r29, 4;
	add.s64 	%rd24, %rd1, %rd23;
	ld.global.f32 	%f20, [%rd24];
	st.shared.f32 	[%r4+3072], %f20;
	bar.sync 	0;
	ld.shared.f32 	%f21, [%r4];
	add.s64 	%rd25, %rd2, %rd17;
	st.global.f32 	[%rd25], %f21;
	ld.shared.f32 	%f22, [%r4+1024];
	add.s64 	%rd26, %rd25, %rd19;
	st.global.f32 	[%rd26], %f22;
	ld.shared.f32 	%f23, [%r4+2048];
	add.s64 	%rd27, %rd2, %rd21;
	st.global.f32 	[%rd27], %f23;
	ld.shared.f32 	%f24, [%r4+3072];
	add.s64 	%rd28, %rd2, %rd23;
	st.global.f32 	[%rd28], %f24;
$L__BB4_6:
	ret;

}
	// .globl	_Z20transposeFineGrainedPfS_iii
.visible .entry _Z20transposeFineGrainedPfS_iii(
	.param .u64 .ptr .align 1 _Z20transposeFineGrainedPfS_iii_param_0,
	.param .u64 .ptr .align 1 _Z20transposeFineGrainedPfS_iii_param_1,
	.param .u32 _Z20transposeFineGrainedPfS_iii_param_2,
	.param .u32 _Z20transposeFineGrainedPfS_iii_param_3,
	.param .u32 _Z20transposeFineGrainedPfS_iii_param_4
)
{
	.reg .pred 	%p<6>;
	.reg .b32 	%r<37>;
	.reg .b32 	%f<25>;
	.reg .b64 	%rd<23>;
	// demoted variable
	.shared .align 4 .b8 _ZZ20transposeFineGrainedPfS_iiiE5block[4224];
	ld.param.u64 	%rd11, [_Z20transposeFineGrainedPfS_iii_param_0];
	ld.param.u64 	%rd12, [_Z20transposeFineGrainedPfS_iii_param_1];
	ld.param.u32 	%r9, [_Z20transposeFineGrainedPfS_iii_param_2];
	ld.param.u32 	%r10, [_Z20transposeFineGrainedPfS_iii_param_3];
	ld.param.u32 	%r11, [_Z20transposeFineGrainedPfS_iii_param_4];
	cvta.to.global.u64 	%rd1, %rd12;
	cvta.to.global.u64 	%rd2, %rd11;
	mov.u32 	%r12, %ctaid.x;
	shl.b32 	%r13, %r12, 5;
	mov.u32 	%r1, %tid.x;
	add.s32 	%r14, %r13, %r1;
	mov.u32 	%r15, %ctaid.y;
	shl.b32 	%r16, %r15, 5;
	mov.u32 	%r2, %tid.y;
	add.s32 	%r17, %r16, %r2;
	mad.lo.s32 	%r3, %r9, %r17, %r14;
	setp.lt.s32 	%p1, %r11, 1;
	@%p1 bra 	$L__BB5_6;
	shl.b32 	%r18, %r1, 2;
	mov.u32 	%r19, _ZZ20transposeFineGrainedPfS_iiiE5block;
	add.s32 	%r20, %r19, %r18;
	shl.b32 	%r21, %r1, 7;
	add.s32 	%r22, %r20, %r21;
	shl.b32 	%r23, %r2, 2;
	add.s32 	%r4, %r22, %r23;
	setp.eq.s32 	%p2, %r11, 1;
	mad.lo.s32 	%r5, %r2, 132, %r20;
	shl.b32 	%r24, %r9, 3;
	add.s32 	%r25, %r24, %r3;
	mul.wide.s32 	%rd13, %r25, 4;
	add.s64 	%rd3, %rd1, %rd13;
	shl.b32 	%r26, %r10, 3;
	add.s32 	%r27, %r26, %r3;
	mul.wide.s32 	%rd14, %r27, 4;
	add.s64 	%rd4, %rd2, %rd14;
	shl.b32 	%r28, %r9, 4;
	add.s32 	%r29, %r28, %r3;
	mul.wide.s32 	%rd15, %r29, 4;
	add.s64 	%rd5, %rd1, %rd15;
	shl.b32 	%r30, %r10, 4;
	add.s32 	%r31, %r30, %r3;
	mul.wide.s32 	%rd16, %r31, 4;
	add.s64 	%rd6, %rd2, %rd16;
	add.s32 	%r32, %r29, %r24;
	mul.wide.s32 	%rd17, %r32, 4;
	add.s64 	%rd7, %rd1, %rd17;
	add.s32 	%r33, %r31, %r26;
	mul.wide.s32 	%rd18, %r33, 4;
	add.s64 	%rd8, %rd2, %rd18;
	@%p2 bra 	$L__BB5_4;
	mul.wide.s32 	%rd19, %r3, 4;
	add.s64 	%rd9, %rd1, %rd19;
	add.s64 	%rd10, %rd2, %rd19;
	and.b32  	%r34, %r11, 2147483646;
	neg.s32 	%r36, %r34;
$L__BB5_3:
	ld.global.f32 	%f1, [%rd9];
	st.shared.f32 	[%r5], %f1;
	ld.global.f32 	%f2, [%rd3];
	st.shared.f32 	[%r5+1056], %f2;
	ld.global.f32 	%f3, [%rd5];
	st.shared.f32 	[%r5+2112], %f3;
	ld.global.f32 	%f4, [%rd7];
	st.shared.f32 	[%r5+3168], %f4;
	bar.sync 	0;
	ld.shared.f32 	%f5, [%r4];
	st.global.f32 	[%rd10], %f5;
	ld.shared.f32 	%f6, [%r4+32];
	st.global.f32 	[%rd4], %f6;
	ld.shared.f32 	%f7, [%r4+64];
	st.global.f32 	[%rd6], %f7;
	ld.shared.f32 	%f8, [%r4+96];
	st.global.f32 	[%rd8], %f8;
	ld.global.f32 	%f9, [%rd9];
	st.shared.f32 	[%r5], %f9;
	ld.global.f32 	%f10, [%rd3];
	st.shared.f32 	[%r5+1056], %f10;
	ld.global.f32 	%f11, [%rd5];
	st.shared.f32 	[%r5+2112], %f11;
	ld.global.f32 	%f12, [%rd7];
	st.shared.f32 	[%r5+3168], %f12;
	bar.sync 	0;
	ld.shared.f32 	%f13, [%r4];
	st.global.f32 	[%rd10], %f13;
	ld.shared.f32 	%f14, [%r4+32];
	st.global.f32 	[%rd4], %f14;
	ld.shared.f32 	%f15, [%r4+64];
	st.global.f32 	[%rd6], %f15;
	ld.shared.f32 	%f16, [%r4+96];
	st.global.f32 	[%rd8], %f16;
	add.s32 	%r36, %r36, 2;
	setp.ne.s32 	%p3, %r36, 0;
	@%p3 bra 	$L__BB5_3;
$L__BB5_4:
	and.b32  	%r35, %r11, 1;
	setp.eq.b32 	%p4, %r35, 1;
	not.pred 	%p5, %p4;
	@%p5 bra 	$L__BB5_6;
	mul.wide.s32 	%rd20, %r3, 4;
	add.s64 	%rd21, %rd1, %rd20;
	ld.global.f32 	%f17, [%rd21];
	st.shared.f32 	[%r5], %f17;
	ld.global.f32 	%f18, [%rd3];
	st.shared.f32 	[%r5+1056], %f18;
	ld.global.f32 	%f19, [%rd5];
	st.shared.f32 	[%r5+2112], %f19;
	ld.global.f32 	%f20, [%rd7];
	st.shared.f32 	[%r5+3168], %f20;
	bar.sync 	0;
	ld.shared.f32 	%f21, [%r4];
	add.s64 	%rd22, %rd2, %rd20;
	st.global.f32 	[%rd22], %f21;
	ld.shared.f32 	%f22, [%r4+32];
	st.global.f32 	[%rd4], %f22;
	ld.shared.f32 	%f23, [%r4+64];
	st.global.f32 	[%rd6], %f23;
	ld.shared.f32 	%f24, [%r4+96];
	st.global.f32 	[%rd8], %f24;
$L__BB5_6:
	ret;

}
	// .globl	_Z22transposeCoarseGrainedPfS_iii
.visible .entry _Z22transposeCoarseGrainedPfS_iii(
	.param .u64 .ptr .align 1 _Z22transposeCoarseGrainedPfS_iii_param_0,
	.param .u64 .ptr .align 1 _Z22transposeCoarseGrainedPfS_iii_param_1,
	.param .u32 _Z22transposeCoarseGrainedPfS_iii_param_2,
	.param .u32 _Z22transposeCoarseGrainedPfS_iii_param_3,
	.param .u32 _Z22transposeCoarseGrainedPfS_iii_param_4
)
{
	.reg .pred 	%p<6>;
	.reg .b32 	%r<36>;
	.reg .b32 	%f<25>;
	.reg .b64 	%rd<21>;
	// demoted variable
	.shared .align 4 .b8 _ZZ22transposeCoarseGrainedPfS_iiiE5block[4224];
	ld.param.u64 	%rd9, [_Z22transposeCoarseGrainedPfS_iii_param_0];
	ld.param.u64 	%rd10, [_Z22transposeCoarseGrainedPfS_iii_param_1];
	ld.param.u32 	%r5, [_Z22transposeCoarseGrainedPfS_iii_param_2];
	ld.param.u32 	%r6, [_Z22transposeCoarseGrainedPfS_iii_param_3];
	ld.param.u32 	%r7, [_Z22transposeCoarseGrainedPfS_iii_param_4];
	setp.lt.s32 	%p1, %r7, 1;
	@%p1 bra 	$L__BB6_6;
	mov.u32 	%r8, %ctaid.x;
	shl.b32 	%r9, %r8, 5;
	mov.u32 	%r10, %ctaid.y;
	shl.b32 	%r11, %r10, 5;
	mov.u32 	%r12, %tid.y;
	cvta.to.global.u64 	%rd11, %rd9;
	cvta.to.global.u64 	%rd12, %rd10;
	mov.u32 	%r13, %tid.x;
	add.s32 	%r14, %r9, %r13;
	shl.b32 	%r15, %r13, 2;
	mov.u32 	%r16, _ZZ22transposeCoarseGrainedPfS_iiiE5block;
	add.s32 	%r17, %r16, %r15;
	add.s32 	%r18, %r11, %r13;
	mad.lo.s32 	%r1, %r12, 132, %r17;
	setp.eq.s32 	%p2, %r7, 1;
	add.s32 	%r19, %r11, %r12;
	mad.lo.s32 	%r20, %r19, %r5, %r14;
	mul.wide.s32 	%rd13, %r20, 4;
	add.s64 	%rd1, %rd12, %rd13;
	shl.b32 	%r21, %r5, 3;
	add.s32 	%r22, %r20, %r21;
	mul.wide.s32 	%rd14, %r22, 4;
	add.s64 	%rd2, %rd12, %rd14;
	shl.b32 	%r23, %r5, 4;
	add.s32 	%r24, %r20, %r23;
	mul.wide.s32 	%rd15, %r24, 4;
	add.s64 	%rd3, %rd12, %rd15;
	add.s32 	%r25, %r24, %r21;
	mul.wide.s32 	%rd16, %r25, 4;
	add.s64 	%rd4, %rd12, %rd16;
	add.s32 	%r26, %r9, %r12;
	mad.lo.s32 	%r27, %r26, %r6, %r18;
	mul.wide.s32 	%rd17, %r27, 4;
	add.s64 	%rd5, %rd11, %rd17;
	shl.b32 	%r28, %r6, 3;
	add.s32 	%r29, %r27, %r28;
	mul.wide.s32 	%rd18, %r29, 4;
	add.s64 	%rd6, %rd11, %rd18;
	shl.b32 	%r30, %r6, 4;
	add.s32 	%r31, %r27, %r30;
	mul.wide.s32 	%rd19, %r31, 4;
	add.s64 	%rd7, %rd11, %rd19;
	add.s32 	%r32, %r31, %r28;
	mul.wide.s32 	%rd20, %r32, 4;
	add.s64 	%rd8, %rd11, %rd20;
	@%p2 bra 	$L__BB6_4;
	and.b32  	%r33, %r7, 2147483646;
	neg.s32 	%r35, %r33;
$L__BB6_3:
	ld.global.f32 	%f1, [%rd1];
	st.shared.f32 	[%r1], %f1;
	ld.global.f32 	%f2, [%rd2];
	st.shared.f32 	[%r1+1056], %f2;
	ld.global.f32 	%f3, [%rd3];
	st.shared.f32 	[%r1+2112], %f3;
	ld.global.f32 	%f4, [%rd4];
	st.shared.f32 	[%r1+3168], %f4;
	bar.sync 	0;
	ld.shared.f32 	%f5, [%r1];
	st.global.f32 	[%rd5], %f5;
	ld.shared.f32 	%f6, [%r1+1056];
	st.global.f32 	[%rd6], %f6;
	ld.shared.f32 	%f7, [%r1+2112];
	st.global.f32 	[%rd7], %f7;
	ld.shared.f32 	%f8, [%r1+3168];
	st.global.f32 	[%rd8], %f8;
	ld.global.f32 	%f9, [%rd1];
	st.shared.f32 	[%r1], %f9;
	ld.global.f32 	%f10, [%rd2];
	st.shared.f32 	[%r1+1056], %f10;
	ld.global.f32 	%f11, [%rd3];
	st.shared.f32 	[%r1+2112], %f11;
	ld.global.f32 	%f12, [%rd4];
	st.shared.f32 	[%r1+3168], %f12;
	bar.sync 	0;
	ld.shared.f32 	%f13, [%r1];
	st.global.f32 	[%rd5], %f13;
	ld.shared.f32 	%f14, [%r1+1056];
	st.global.f32 	[%rd6], %f14;
	ld.shared.f32 	%f15, [%r1+2112];
	st.global.f32 	[%rd7], %f15;
	ld.shared.f32 	%f16, [%r1+3168];
	st.global.f32 	[%rd8], %f16;
	add.s32 	%r35, %r35, 2;
	setp.ne.s32 	%p3, %r35, 0;
	@%p3 bra 	$L__BB6_3;
$L__BB6_4:
	and.b32  	%r34, %r7, 1;
	setp.eq.b32 	%p4, %r34, 1;
	not.pred 	%p5, %p4;
	@%p5 bra 	$L__BB6_6;
	ld.global.f32 	%f17, [%rd1];
	st.shared.f32 	[%r1], %f17;
	ld.global.f32 	%f18, [%rd2];
	st.shared.f32 	[%r1+1056], %f18;
	ld.global.f32 	%f19, [%rd3];
	st.shared.f32 	[%r1+2112], %f19;
	ld.global.f32 	%f20, [%rd4];
	st.shared.f32 	[%r1+3168], %f20;
	bar.sync 	0;
	ld.shared.f32 	%f21, [%r1];
	st.global.f32 	[%rd5], %f21;
	ld.shared.f32 	%f22, [%r1+1056];
	st.global.f32 	[%rd6], %f22;
	ld.shared.f32 	%f23, [%r1+2112];
	st.global.f32 	[%rd7], %f23;
	ld.shared.f32 	%f24, [%r1+3168];
	st.global.f32 	[%rd8], %f24;
$L__BB6_6:
	ret;

}
	// .globl	_Z17transposeDiagonalPfS_iii
.visible .entry _Z17transposeDiagonalPfS_iii(
	.param .u64 .ptr .align 1 _Z17transposeDiagonalPfS_iii_param_0,
	.param .u64 .ptr .align 1 _Z17transposeDiagonalPfS_iii_param_1,
	.param .u32 _Z17transposeDiagonalPfS_iii_param_2,
	.param .u32 _Z17transposeDiagonalPfS_iii_param_3,
	.param .u32 _Z17transposeDiagonalPfS_iii_param_4
)
{
	.reg .pred 	%p<7>;
	.reg .b32 	%r<57>;
	.reg .b32 	%f<25>;
	.reg .b64 	%rd<21>;
	// demoted variable
	.shared .align 4 .b8 _ZZ17transposeDiagonalPfS_iiiE4tile[4224];
	ld.param.u64 	%rd9, [_Z17transposeDiagonalPfS_iii_param_0];
	ld.param.u64 	%rd10, [_Z17transposeDiagonalPfS_iii_param_1];
	ld.param.u32 	%r12, [_Z17transposeDiagonalPfS_iii_param_2];
	ld.param.u32 	%r13, [_Z17transposeDiagonalPfS_iii_param_3];
	ld.param.u32 	%r14, [_Z17transposeDiagonalPfS_iii_param_4];
	setp.ne.s32 	%p1, %r12, %r13;
	@%p1 bra 	$L__BB7_2;
	mov.u32 	%r55, %ctaid.x;
	mov.u32 	%r23, %ctaid.y;
	add.s32 	%r24, %r55, %r23;
	mov.u32 	%r25, %nctaid.x;
	rem.u32 	%r54, %r24, %r25;
	bra.uni 	$L__BB7_3;
$L__BB7_2:
	mov.u32 	%r15, %ctaid.x;
	mov.u32 	%r16, %nctaid.x;
	mov.u32 	%r17, %ctaid.y;
	mad.lo.s32 	%r18, %r16, %r17, %r15;
	mov.u32 	%r19, %nctaid.y;
	div.u32 	%r20, %r18, %r19;
	mul.lo.s32 	%r21, %r20, %r19;
	sub.s32 	%r55, %r18, %r21;
	add.s32 	%r22, %r20, %r55;
	rem.u32 	%r54, %r22, %r16;
$L__BB7_3:
	setp.lt.s32 	%p2, %r14, 1;
	@%p2 bra 	$L__BB7_9;
	shl.b32 	%r26, %r54, 5;
	shl.b32 	%r27, %r55, 5;
	mov.u32 	%r28, %tid.y;
	cvta.to.global.u64 	%rd11, %rd10;
	cvta.to.global.u64 	%rd12, %rd9;
	mov.u32 	%r29, %tid.x;
	add.s32 	%r30, %r26, %r29;
	shl.b32 	%r31, %r29, 2;
	mov.u32 	%r32, _ZZ17transposeDiagonalPfS_iiiE4tile;
	add.s32 	%r33, %r32, %r31;
	shl.b32 	%r34, %r29, 7;
	add.s32 	%r35, %r33, %r34;
	add.s32 	%r36, %r27, %r29;
	shl.b32 	%r37, %r28, 2;
	add.s32 	%r7, %r35, %r37;
	setp.eq.s32 	%p3, %r14, 1;
	add.s32 	%r38, %r27, %r28;
	mad.lo.s32 	%r39, %r38, %r12, %r30;
	mul.wide.s32 	%rd13, %r39, 4;
	add.s64 	%rd1, %rd11, %rd13;
	mad.lo.s32 	%r8, %r28, 132, %r33;
	shl.b32 	%r40, %r12, 3;
	add.s32 	%r41, %r39, %r40;
	mul.wide.s32 	%rd14, %r41, 4;
	add.s64 	%rd2, %rd11, %rd14;
	shl.b32 	%r42, %r12, 4;
	add.s32 	%r43, %r39, %r42;
	mul.wide.s32 	%rd15, %r43, 4;
	add.s64 	%rd3, %rd11, %rd15;
	add.s32 	%r44, %r43, %r40;
	mul.wide.s32 	%rd16, %r44, 4;
	add.s64 	%rd4, %rd11, %rd16;
	add.s32 	%r45, %r26, %r28;
	mad.lo.s32 	%r46, %r45, %r13, %r36;
	mul.wide.s32 	%rd17, %r46, 4;
	add.s64 	%rd5, %rd12, %rd17;
	shl.b32 	%r47, %r13, 3;
	add.s32 	%r48, %r46, %r47;
	mul.wide.s32 	%rd18, %r48, 4;
	add.s64 	%rd6, %rd12, %rd18;
	shl.b32 	%r49, %r13, 4;
	add.s32 	%r50, %r46, %r49;
	mul.wide.s32 	%rd19, %r50, 4;
	add.s64 	%rd7, %rd12, %rd19;
	add.s32 	%r51, %r50, %r47;
	mul.wide.s32 	%rd20, %r51, 4;
	add.s64 	%rd8, %rd12, %rd20;
	@%p3 bra 	$L__BB7_7;
	and.b32  	%r52, %r14, 2147483646;
	neg.s32 	%r56, %r52;
$L__BB7_6:
	ld.global.f32 	%f1, [%rd1];
	st.shared.f32 	[%r8], %f1;
	ld.global.f32 	%f2, [%rd2];
	st.shared.f32 	[%r8+1056], %f2;
	ld.global.f32 	%f3, [%rd3];
	st.shared.f32 	[%r8+2112], %f3;
	ld.global.f32 	%f4, [%rd4];
	st.shared.f32 	[%r8+3168], %f4;
	bar.sync 	0;
	ld.shared.f32 	%f5, [%r7];
	st.global.f32 	[%rd5], %f5;
	ld.shared.f32 	%f6, [%r7+32];
	st.global.f32 	[%rd6], %f6;
	ld.shared.f32 	%f7, [%r7+64];
	st.global.f32 	[%rd7], %f7;
	ld.shared.f32 	%f8, [%r7+96];
	st.global.f32 	[%rd8], %f8;
	ld.global.f32 	%f9, [%rd1];
	st.shared.f32 	[%r8], %f9;
	ld.global.f32 	%f10, [%rd2];
	st.shared.f32 	[%r8+1056], %f10;
	ld.global.f32 	%f11, [%rd3];
	st.shared.f32 	[%r8+2112], %f11;
	ld.global.f32 	%f12, [%rd4];
	st.shared.f32 	[%r8+3168], %f12;
	bar.sync 	0;
	ld.shared.f32 	%f13, [%r7];
	st.global.f32 	[%rd5], %f13;
	ld.shared.f32 	%f14, [%r7+32];
	st.global.f32 	[%rd6], %f14;
	ld.shared.f32 	%f15, [%r7+64];
	st.global.f32 	[%rd7], %f15;
	ld.shared.f32 	%f16, [%r7+96];
	st.global.f32 	[%rd8], %f16;
	add.s32 	%r56, %r56, 2;
	setp.ne.s32 	%p4, %r56, 0;
	@%p4 bra 	$L__BB7_6;
$L__BB7_7:
	and.b32  	%r53, %r14, 1;
	setp.eq.b32 	%p5, %r53, 1;
	not.pred 	%p6, %p5;
	@%p6 bra 	$L__BB7_9;
	ld.global.f32 	%f17, [%rd1];
	st.shared.f32 	[%r8], %f17;
	ld.global.f32 	%f18, [%rd2];
	st.shared.f32 	[%r8+1056], %f18;
	ld.global.f32 	%f19, [%rd3];
	st.shared.f32 	[%r8+2112], %f19;
	ld.global.f32 	%f20, [%rd4];
	st.shared.f32 	[%r8+3168], %f20;
	bar.sync 	0;
	ld.shared.f32 	%f21, [%r7];
	st.global.f32 	[%rd5], %f21;
	ld.shared.f32 	%f22, [%r7+32];
	st.global.f32 	[%rd6], %f22;
	ld.shared.f32 	%f23, [%r7+64];
	st.global.f32 	[%rd7], %f23;
	ld.shared.f32 	%f24, [%r7+96];
	st.global.f32 	[%rd8], %f24;
$L__BB7_9:
	ret;

}


// ===== COMPILED SASS (sm_100) =====

	.target	sm_100

	.elftype	@"ET_EXEC"


//--------------------- .note.nv.tkinfo           --------------------------
	.section	.note.nv.tkinfo,"",@"SHT_NOTE"
	.sectionflags	@"SHF_NOTE_NV_TKINFO"
	.tkinfo
        /*0018*/ 	.word	0x00000002
        /*0030*/ 	.string	""
        /*0030*/ 	.string	"ptxas"
        /*0030*/ 	.string	"Cuda compilation tools, release 13.0, V13.0.88"
        /*0030*/ 	.string	"Build cuda_13.0.r13.0/compiler.36424714_0"
        /*0030*/ 	.string	"-arch sm_100 -m 64 "



//--------------------- .note.nv.cuinfo           --------------------------
	.section	.note.nv.cuinfo,"",@"SHT_NOTE"
	.sectionflags	@"SHF_NOTE_NV_CUINFO"
        /*0018*/ 	.short	0x0002
        /*001a*/ 	.short	0x0064
        /*001c*/ 	.short	0x0082
	.zero		2


//--------------------- .nv.info                  --------------------------
	.section	.nv.info,"",@"SHT_CUDA_INFO"
	.align	4


	//----- nvinfo : EIATTR_REGCOUNT
	.align		4
        /*0000*/ 	.byte	0x04, 0x2f
        /*0002*/ 	.short	(.L_1 - .L_0)
	.align		4
.L_0:
        /*0004*/ 	.word	index@(_Z4copyPfS_iii)
        /*0008*/ 	.word	0x00000020


	//----- nvinfo : EIATTR_FRAME_SIZE
	.align		4
.L_1:
        /*000c*/ 	.byte	0x04, 0x11
        /*000e*/ 	.short	(.L_3 - .L_2)
	.align		4
.L_2:
        /*0010*/ 	.word	index@(_Z4copyPfS_iii)
        /*0014*/ 	.word	0x00000000


	//----- nvinfo : EIATTR_REGCOUNT
	.align		4
.L_3:
        /*0018*/ 	.byte	0x04, 0x2f
        /*001a*/ 	.short	(.L_5 - .L_4)
	.align		4
.L_4:
        /*001c*/ 	.word	index@(_Z14transposeNaivePfS_iii)
        /*0020*/ 	.word	0x0000001a


	//----- nvinfo : EIATTR_FRAME_SIZE
	.align		4
.L_5:
        /*0024*/ 	.byte	0x04, 0x11
        /*0026*/ 	.short	(.L_7 - .L_6)
	.align		4
.L_6:
        /*0028*/ 	.word	index@(_Z14transposeNaivePfS_iii)
        /*002c*/ 	.word	0x00000000


	//----- nvinfo : EIATTR_REGCOUNT
	.align		4
.L_7:
        /*0030*/ 	.byte	0x04, 0x2f
        /*0032*/ 	.short	(.L_9 - .L_8)
	.align		4
.L_8:
        /*0034*/ 	.word	index@(_Z18transposeCoalescedPfS_iii)
        /*0038*/ 	.word	0x00000020


	//----- nvinfo : EIATTR_FRAME_SIZE
	.align		4
.L_9:
        /*003c*/ 	.byte	0x04, 0x11
        /*003e*/ 	.short	(.L_11 - .L_10)
	.align		4
.L_10:
        /*0040*/ 	.word	index@(_Z18transposeCoalescedPfS_iii)
        /*0044*/ 	.word	0x00000000


	//----- nvinfo : EIATTR_REGCOUNT
	.align		4
.L_11:
        /*0048*/ 	.byte	0x04, 0x2f
        /*004a*/ 	.short	(.L_13 - .L_12)
	.align		4
.L_12:
        /*004c*/ 	.word	index@(_Z24transposeNoBankConflictsPfS_iii)
        /*0050*/ 	.word	0x00000020


	//----- nvinfo : EIATTR_FRAME_SIZE
	.align		4
.L_13:
        /*0054*/ 	.byte	0x04, 0x11
        /*0056*/ 	.short	(.L_15 - .L_14)
	.align		4
.L_14:
        /*0058*/ 	.word	index@(_Z24transposeNoBankConflictsPfS_iii)
        /*005c*/ 	.word	0x00000000


	//----- nvinfo : EIATTR_REGCOUNT
	.align		4
.L_15:
        /*0060*/ 	.byte	0x04, 0x2f
        /*0062*/ 	.short	(.L_17 - .L_16)
	.align		4
.L_16:
        /*0064*/ 	.word	index@(_Z13copySharedMemPfS_iii)
        /*0068*/ 	.word	0x00000020


	//----- nvinfo : EIATTR_FRAME_SIZE
	.align		4
.L_17:
        /*006c*/ 	.byte	0x04, 0x11
        /*006e*/ 	.short	(.L_19 - .L_18)
	.align		4
.L_18:
        /*0070*/ 	.word	index@(_Z13copySharedMemPfS_iii)
        /*0074*/ 	.word	0x00000000


	//----- nvinfo : EIATTR_REGCOUNT
	.align		4
.L_19:
        /*0078*/ 	.byte	0x04, 0x2f
        /*007a*/ 	.short	(.L_21 - .L_20)
	.align		4
.L_20:
        /*007c*/ 	.word	index@(_Z20transposeFineGrainedPfS_iii)
        /*0080*/ 	.word	0x00000020


	//----- nvinfo : EIATTR_FRAME_SIZE
	.align		4
.L_21:
        /*0084*/ 	.byte	0x04, 0x11
        /*0086*/ 	.short	(.L_23 - .L_22)
	.align		4
.L_22:
        /*0088*/ 	.word	index@(_Z20transposeFineGrainedPfS_iii)
        /*008c*/ 	.word	0x00000000


	//----- nvinfo : EIATTR_REGCOUNT
	.align		4
.L_23:
        /*0090*/ 	.byte	0x04, 0x2f
        /*0092*/ 	.short	(.L_25 - .L_24)
	.align		4
.L_24:
        /*0094*/ 	.word	index@(_Z22transposeCoarseGrainedPfS_iii)
        /*0098*/ 	.word	0x00000020


	//----- nvinfo : EIATTR_FRAME_SIZE
	.align		4
.L_25:
        /*009c*/ 	.byte	0x04, 0x11
        /*009e*/ 	.short	(.L_27 - .L_26)
	.align		4
.L_26:
        /*00a0*/ 	.word	index@(_Z22transposeCoarseGrainedPfS_iii)
        /*00a4*/ 	.word	0x00000000


	//----- nvinfo : EIATTR_REGCOUNT
	.align		4
.L_27:
        /*00a8*/ 	.byte	0x04, 0x2f
        /*00aa*/ 	.short	(.L_29 - .L_28)
	.align		4
.L_28:
        /*00ac*/ 	.word	index@(_Z17transposeDiagonalPfS_iii)
        /*00b0*/ 	.word	0x00000020


	//----- nvinfo : EIATTR_FRAME_SIZE
	.align		4
.L_29:
        /*00b4*/ 	.byte	0x04, 0x11
        /*00b6*/ 	.short	(.L_31 - .L_30)
	.align		4
.L_30:
        /*00b8*/ 	.word	index@(_Z17transposeDiagonalPfS_iii)
        /*00bc*/ 	.word	0x00000000


	//----- nvinfo : EIATTR_MIN_STACK_SIZE
	.align		4
.L_31:
        /*00c0*/ 	.byte	0x04, 0x12
        /*00c2*/ 	.short	(.L_33 - .L_32)
	.align		4
.L_32:
        /*00c4*/ 	.word	index@(_Z17transposeDiagonalPfS_iii)
        /*00c8*/ 	.word	0x00000000


	//----- nvinfo : EIATTR_MIN_STACK_SIZE
	.align		4
.L_33:
        /*00cc*/ 	.byte	0x04, 0x12
        /*00ce*/ 	.short	(.L_35 - .L_34)
	.align		4
.L_34:
        /*00d0*/ 	.word	index@(_Z22transposeCoarseGrainedPfS_iii)
        /*00d4*/ 	.word	0x00000000


	//----- nvinfo : EIATTR_MIN_STACK_SIZE
	.align		4
.L_35:
        /*00d8*/ 	.byte	0x04, 0x12
        /*00da*/ 	.short	(.L_37 - .L_36)
	.align		4
.L_36:
        /*00dc*/ 	.word	index@(_Z20transposeFineGrainedPfS_iii)
        /*00e0*/ 	.word	0x00000000


	//----- nvinfo : EIATTR_MIN_STACK_SIZE
	.align		4
.L_37:
        /*00e4*/ 	.byte	0x04, 0x12
        /*00e6*/ 	.short	(.L_39 - .L_38)
	.align		4
.L_38:
        /*00e8*/ 	.word	index@(_Z13copySharedMemPfS_iii)
        /*00ec*/ 	.word	0x00000000


	//----- nvinfo : EIATTR_MIN_STACK_SIZE
	.align		4
.L_39:
        /*00f0*/ 	.byte	0x04, 0x12
        /*00f2*/ 	.short	(.L_41 - .L_40)
	.align		4
.L_40:
        /*00f4*/ 	.word	index@(_Z24transposeNoBankConflictsPfS_iii)
        /*00f8*/ 	.word	0x00000000


	//----- nvinfo : EIATTR_MIN_STACK_SIZE
	.align		4
.L_41:
        /*00fc*/ 	.byte	0x04, 0x12
        /*00fe*/ 	.short	(.L_43 - .L_42)
	.align		4
.L_42:
        /*0100*/ 	.word	index@(_Z18transposeCoalescedPfS_iii)
        /*0104*/ 	.word	0x00000000


	//----- nvinfo : EIATTR_MIN_STACK_SIZE
	.align		4
.L_43:
        /*0108*/ 	.byte	0x04, 0x12
        /*010a*/ 	.short	(.L_45 - .L_44)
	.align		4
.L_44:
        /*010c*/ 	.word	index@(_Z14transposeNaivePfS_iii)
        /*0110*/ 	.word	0x00000000


	//----- nvinfo : EIATTR_MIN_STACK_SIZE
	.align		4
.L_45:
        /*0114*/ 	.byte	0x04, 0x12
        /*0116*/ 	.short	(.L_47 - .L_46)
	.align		4
.L_46:
        /*0118*/ 	.word	index@(_Z4copyPfS_iii)
        /*011c*/ 	.word	0x00000000
.L_47:


//--------------------- .nv.compat                --------------------------
	.section	.nv.compat,"",@"SHT_CUDA_COMPAT_INFO"
	.align	4
        /*0000*/ 	.byte	0x02, 0x09, 0x00, 0x00, 0x02, 0x02, 0x01, 0x00, 0x02, 0x05, 0x05, 0x00, 0x03, 0x07, 0x01, 0x01
        /*0010*/ 	.byte	0x02, 0x03, 0x00, 0x00, 0x02, 0x06, 0x01, 0x00, 0x04, 0x0b, 0x08, 0x00, 0x09, 0x00, 0x00, 0x00
        /*0020*/ 	.byte	0x00, 0x00, 0x00, 0x00


//--------------------- .nv.info._Z17transposeDiagonalPfS_iii --------------------------
	.section	.nv.info._Z17transposeDiagonalPfS_iii,"",@"SHT_CUDA_INFO"
	.sectionflags	@""
	.align	4


	//----- nvinfo : EIATTR_CUDA_API_VERSION
	.align		4
        /*0000*/ 	.byte	0x04, 0x37
        /*0002*/ 	.short	(.L_49 - .L_48)
.L_48:
        /*0004*/ 	.word	0x00000082


	//----- nvinfo : EIATTR_KPARAM_INFO
	.align		4
.L_49:
        /*0008*/ 	.byte	0x04, 0x17
        /*000a*/ 	.short	(.L_51 - .L_50)
.L_50:
        /*000c*/ 	.word	0x00000000
        /*0010*/ 	.short	0x0004
        /*0012*/ 	.short	0x0018
        /*0014*/ 	.byte	0x00, 0xf0, 0x11, 0x00


	//----- nvinfo : EIATTR_KPARAM_INFO
	.align		4
.L_51:
        /*0018*/ 	.byte	0x04, 0x17
        /*001a*/ 	.short	(.L_53 - .L_52)
.L_52:
        /*001c*/ 	.word	0x00000000
        /*0020*/ 	.short	0x0003
        /*0022*/ 	.short	0x0014
        /*0024*/ 	.byte	0x00, 0xf0, 0x11, 0x00


	//----- nvinfo : EIATTR_KPARAM_INFO
	.align		4
.L_53:
        /*0028*/ 	.byte	0x04, 0x17
        /*002a*/ 	.short	(.L_55 - .L_54)
.L_54:
        /*002c*/ 	.word	0x00000000
        /*0030*/ 	.short	0x0002
        /*0032*/ 	.short	0x0010
        /*0034*/ 	.byte	0x00, 0xf0, 0x11, 0x00


	//----- nvinfo : EIATTR_KPARAM_INFO
	.align		4
.L_55:
        /*0038*/ 	.byte	0x04, 0x17
        /*003a*/ 	.short	(.L_57 - .L_56)
.L_56:
        /*003c*/ 	.word	0x00000000
        /*0040*/ 	.short	0x0001
        /*0042*/ 	.short	0x0008
        /*0044*/ 	.byte	0x00, 0xf5, 0x21, 0x00


	//----- nvinfo : EIATTR_KPARAM_INFO
	.align		4
.L_57:
        /*0048*/ 	.byte	0x04, 0x17
        /*004a*/ 	.short	(.L_59 - .L_58)
.L_58:
        /*004c*/ 	.word	0x00000000
        /*0050*/ 	.short	0x0000
        /*0052*/ 	.short	0x0000
        /*0054*/ 	.byte	0x00, 0xf5, 0x21, 0x00


	//----- nvinfo : EIATTR_SPARSE_MMA_MASK
	.align		4
.L_59:
        /*0058*/ 	.byte	0x03, 0x50
        /*005a*/ 	.short	0x0000


	//----- nvinfo : EIATTR_MAXREG_COUNT
	.align		4
        /*005c*/ 	.byte	0x03, 0x1b
        /*005e*/ 	.short	0x00ff


	//----- nvinfo : EIATTR_NUM_BARRIERS
	.align		4
        /*0060*/ 	.byte	0x02, 0x4c
        /*0062*/ 	.byte	0x01
	.zero		1


	//----- nvinfo : EIATTR_MERCURY_ISA_VERSION
	.align		4
        /*0064*/ 	.byte	0x03, 0x5f
        /*0066*/ 	.short	0x0101


	//----- nvinfo : EIATTR_VRC_CTA_INIT_COUNT
	.align		4
        /*0068*/ 	.byte	0x02, 0x4a
	.zero		1
	.zero		1


	//----- nvinfo : EIATTR_EXIT_INSTR_OFFSETS
	.align		4
        /*006c*/ 	.byte	0x04, 0x1c
        /*006e*/ 	.short	(.L_61 - .L_60)


	//   ....[0]....
.L_60:
        /*0070*/ 	.word	0x000004a0


	//   ....[1]....
        /*0074*/ 	.word	0x00001720


	//   ....[2]....
        /*0078*/ 	.word	0x00001840


	//----- nvinfo : EIATTR_CBANK_PARAM_SIZE
	.align		4
.L_61:
        /*007c*/ 	.byte	0x03, 0x19
        /*007e*/ 	.short	0x001c


	//----- nvinfo : EIATTR_PARAM_CBANK
	.align		4
        /*0080*/ 	.byte	0x04, 0x0a
        /*0082*/ 	.short	(.L_63 - .L_62)
	.align		4
.L_62:
        /*0084*/ 	.word	index@(.nv.constant0._Z17transposeDiagonalPfS_iii)
        /*0088*/ 	.short	0x0380
        /*008a*/ 	.short	0x001c


	//----- nvinfo : EIATTR_SW_WAR
	.align		4
.L_63:
        /*008c*/ 	.byte	0x04, 0x36
        /*008e*/ 	.short	(.L_65 - .L_64)
.L_64:
        /*0090*/ 	.word	0x00000008
.L_65:


//--------------------- .nv.info._Z22transposeCoarseGrainedPfS_iii --------------------------
	.section	.nv.info._Z22transposeCoarseGrainedPfS_iii,"",@"SHT_CUDA_INFO"
	.sectionflags	@""
	.align	4


	//----- nvinfo : EIATTR_CUDA_API_VERSION
	.align		4
        /*0000*/ 	.byte	0x04, 0x37
        /*0002*/ 	.short	(.L_67 - .L_66)
.L_66:
        /*0004*/ 	.word	0x00000082


	//----- nvinfo : EIATTR_KPARAM_INFO
	.align		4
.L_67:
        /*0008*/ 	.byte	0x04, 0x17
        /*000a*/ 	.short	(.L_69 - .L_68)
.L_68:
        /*000c*/ 	.word	0x00000000
        /*0010*/ 	.short	0x0004
        /*0012*/ 	.short	0x0018
        /*0014*/ 	.byte	0x00, 0xf0, 0x11, 0x00


	//----- nvinfo : EIATTR_KPARAM_INFO
	.align		4
.L_69:
        /*0018*/ 	.byte	0x04, 0x17
        /*001a*/ 	.short	(.L_71 - .L_70)
.L_70:
        /*001c*/ 	.word	0x00000000
        /*0020*/ 	.short	0x0003
        /*0022*/ 	.short	0x0014
        /*0024*/ 	.byte	0x00, 0xf0, 0x11, 0x00


	//----- nvinfo : EIATTR_KPARAM_INFO
	.align		4
.L_71:
        /*0028*/ 	.byte	0x04, 0x17
        /*002a*/ 	.short	(.L_73 - .L_72)
.L_72:
        /*002c*/ 	.word	0x00000000
        /*0030*/ 	.short	0x0002
        /*0032*/ 	.short	0x0010
        /*0034*/ 	.byte	0x00, 0xf0, 0x11, 0x00


	//----- nvinfo : EIATTR_KPARAM_INFO
	.align		4
.L_73:
        /*0038*/ 	.byte	0x04, 0x17
        /*003a*/ 	.short	(.L_75 - .L_74)
.L_74:
        /*003c*/ 	.word	0x00000000
        /*0040*/ 	.short	0x0001
        /*0042*/ 	.short	0x0008
        /*0044*/ 	.byte	0x00, 0xf5, 0x21, 0x00


	//----- nvinfo : EIATTR_KPARAM_INFO
	.align		4
.L_75:
        /*0048*/ 	.byte	0x04, 0x17
        /*004a*/ 	.short	(.L_77 - .L_76)
.L_76:
        /*004c*/ 	.word	0x00000000
        /*0050*/ 	.short	0x0000
        /*0052*/ 	.short	0x0000
        /*0054*/ 	.byte	0x00, 0xf5, 0x21, 0x00


	//----- nvinfo : EIATTR_SPARSE_MMA_MASK
	.align		4
.L_77:
        /*0058*/ 	.byte	0x03, 0x50
        /*005a*/ 	.short	0x0000


	//----- nvinfo : EIATTR_MAXREG_COUNT
	.align		4
        /*005c*/ 	.byte	0x03, 0x1b
        /*005e*/ 	.short	0x00ff


	//----- nvinfo : EIATTR_NUM_BARRIERS
	.align		4
        /*0060*/ 	.byte	0x02, 0x4c
        /*0062*/ 	.byte	0x01
	.zero		1


	//----- nvinfo : EIATTR_MERCURY_ISA_VERSION
	.align		4
        /*0064*/ 	.byte	0x03, 0x5f
        /*0066*/ 	.short	0x0101


	//----- nvinfo : EIATTR_VRC_CTA_INIT_COUNT
	.align		4
        /*0068*/ 	.byte	0x02, 0x4a
	.zero		1
	.zero		1


	//----- nvinfo : EIATTR_EXIT_INSTR_OFFSETS
	.align		4
        /*006c*/ 	.byte	0x04, 0x1c
        /*006e*/ 	.short	(.L_79 - .L_78)


	//   ....[0]....
.L_78:
        /*0070*/ 	.word	0x00000030


	//   ....[1]....
        /*0074*/ 	.word	0x000012d0


	//   ....[2]....
        /*0078*/ 	.word	0x000013f0


	//----- nvinfo : EIATTR_CBANK_PARAM_SIZE
	.align		4
.L_79:
        /*007c*/ 	.byte	0x03, 0x19
        /*007e*/ 	.short	0x001c


	//----- nvinfo : EIATTR_PARAM_CBANK
	.align		4
        /*0080*/ 	.byte	0x04, 0x0a
        /*0082*/ 	.short	(.L_81 - .L_80)
	.align		4
.L_80:
        /*0084*/ 	.word	index@(.nv.constant0._Z22transposeCoarseGrainedPfS_iii)
        /*0088*/ 	.short	0x0380
        /*008a*/ 	.short	0x001c


	//----- nvinfo : EIATTR_SW_WAR
	.align		4
.L_81:
        /*008c*/ 	.byte	0x04, 0x36
        /*008e*/ 	.short	(.L_83 - .L_82)
.L_82:
        /*0090*/ 	.word	0x00000008
.L_83:


//--------------------- .nv.info._Z20transposeFineGrainedPfS_iii --------------------------
	.section	.nv.info._Z20transposeFineGrainedPfS_iii,"",@"SHT_CUDA_INFO"
	.sectionflags	@""
	.align	4


	//----- nvinfo : EIATTR_CUDA_API_VERSION
	.align		4
        /*0000*/ 	.byte	0x04, 0x37
        /*0002*/ 	.short	(.L_85 - .L_84)
.L_84:
        /*0004*/ 	.word	0x00000082


	//----- nvinfo : EIATTR_KPARAM_INFO
	.align		4
.L_85:
        /*0008*/ 	.byte	0x04, 0x17
        /*000a*/ 	.short	(.L_87 - .L_86)
.L_86:
        /*000c*/ 	.word	0x00000000
        /*0010*/ 	.short	0x0004
        /*0012*/ 	.short	0x0018
        /*0014*/ 	.byte	0x00, 0xf0, 0x11, 0x00


	//----- nvinfo : EIATTR_KPARAM_INFO
	.align		4
.L_87:
        /*0018*/ 	.byte	0x04, 0x17
        /*001a*/ 	.short	(.L_89 - .L_88)
.L_88:
        /*001c*/ 	.word	0x00000000
        /*0020*/ 	.short	0x0003
        /*0022*/ 	.short	0x0014
        /*0024*/ 	.byte	0x00, 0xf0, 0x11, 0x00


	//----- nvinfo : EIATTR_KPARAM_INFO
	.align		4
.L_89:
        /*0028*/ 	.byte	0x04, 0x17
        /*002a*/ 	.short	(.L_91 - .L_90)
.L_90:
        /*002c*/ 	.word	0x00000000
        /*0030*/ 	.short	0x0002
        /*0032*/ 	.short	0x0010
        /*0034*/ 	.byte	0x00, 0xf0, 0x11, 0x00


	//----- nvinfo : EIATTR_KPARAM_INFO
	.align		4
.L_91:
        /*0038*/ 	.byte	0x04, 0x17
        /*003a*/ 	.short	(.L_93 - .L_92)
.L_92:
        /*003c*/ 	.word	0x00000000
        /*0040*/ 	.short	0x0001
        /*0042*/ 	.short	0x0008
        /*0044*/ 	.byte	0x00, 0xf5, 0x21, 0x00


	//----- nvinfo : EIATTR_KPARAM_INFO
	.align		4
.L_93:
        /*0048*/ 	.byte	0x04, 0x17
        /*004a*/ 	.short	(.L_95 - .L_94)
.L_94:
        /*004c*/ 	.word	0x00000000
        /*0050*/ 	.short	0x0000
        /*0052*/ 	.short	0x0000
        /*0054*/ 	.byte	0x00, 0xf5, 0x21, 0x00


	//----- nvinfo : EIATTR_SPARSE_MMA_MASK
	.align		4
.L_95:
        /*0058*/ 	.byte	0x03, 0x50
        /*005a*/ 	.short	0x0000


	//----- nvinfo : EIATTR_MAXREG_COUNT
	.align		4
        /*005c*/ 	.byte	0x03, 0x1b
        /*005e*/ 	.short	0x00ff


	//----- nvinfo : EIATTR_NUM_BARRIERS
	.align		4
        /*0060*/ 	.byte	0x02, 0x4c
        /*0062*/ 	.byte	0x01
	.zero		1


	//----- nvinfo : EIATTR_MERCURY_ISA_VERSION
	.align		4
        /*0064*/ 	.byte	0x03, 0x5f
        /*0066*/ 	.short	0x0101


	//----- nvinfo : EIATTR_VRC_CTA_INIT_COUNT
	.align		4
        /*0068*/ 	.byte	0x02, 0x4a
	.zero		1
	.zero		1


	//----- nvinfo : EIATTR_EXIT_INSTR_OFFSETS
	.align		4
        /*006c*/ 	.byte	0x04, 0x1c
        /*006e*/ 	.short	(.L_97 - .L_96)


	//   ....[0]....
.L_96:
        /*0070*/ 	.word	0x00000070


	//   ....[1]....
        /*0074*/ 	.word	0x000012d0


	//   ....[2]....
        /*0078*/ 	.word	0x00001410


	//----- nvinfo : EIATTR_CBANK_PARAM_SIZE
	.align		4
.L_97:
        /*007c*/ 	.byte	0x03, 0x19
        /*007e*/ 	.short	0x001c


	//----- nvinfo : EIATTR_PARAM_CBANK
	.align		4
        /*0080*/ 	.byte	0x04, 0x0a
        /*0082*/ 	.short	(.L_99 - .L_98)
	.align		4
.L_98:
        /*0084*/ 	.word	index@(.nv.constant0._Z20transposeFineGrainedPfS_iii)
        /*0088*/ 	.short	0x0380
        /*008a*/ 	.short	0x001c


	//----- nvinfo : EIATTR_SW_WAR
	.align		4
.L_99:
        /*008c*/ 	.byte	0x04, 0x36
        /*008e*/ 	.short	(.L_101 - .L_100)
.L_100:
        /*0090*/ 	.word	0x00000008
.L_101:


//--------------------- .nv.info._Z13copySharedMemPfS_iii --------------------------
	.section	.nv.info._Z13copySharedMemPfS_iii,"",@"SHT_CUDA_INFO"
	.sectionflags	@""
	.align	4


	//----- nvinfo : EIATTR_CUDA_API_VERSION
	.align		4
        /*0000*/ 	.byte	0x04, 0x37
        /*0002*/ 	.short	(.L_103 - .L_102)
.L_102:
        /*0004*/ 	.word	0x00000082


	//----- nvinfo : EIATTR_KPARAM_INFO
	.align		4
.L_103:
        /*0008*/ 	.byte	0x04, 0x17
        /*000a*/ 	.short	(.L_105 - .L_104)
.L_104:
        /*000c*/ 	.word	0x00000000
        /*0010*/ 	.short	0x0004
        /*0012*/ 	.short	0x0018
        /*0014*/ 	.byte	0x00, 0xf0, 0x11, 0x00


	//----- nvinfo : EIATTR_KPARAM_INFO
	.align		4
.L_105:
        /*0018*/ 	.byte	0x04, 0x17
        /*001a*/ 	.short	(.L_107 - .L_106)
.L_106:
        /*001c*/ 	.word	0x00000000
        /*0020*/ 	.short	0x0003
        /*0022*/ 	.short	0x0014
        /*0024*/ 	.byte	0x00, 0xf0, 0x11, 0x00


	//----- nvinfo : EIATTR_KPARAM_INFO
	.align		4
.L_107:
        /*0028*/ 	.byte	0x04, 0x17
        /*002a*/ 	.short	(.L_109 - .L_108)
.L_108:
        /*002c*/ 	.word	0x00000000
        /*0030*/ 	.short	0x0002
        /*0032*/ 	.short	0x0010
        /*0034*/ 	.byte	0x00, 0xf0, 0x11, 0x00


	//----- nvinfo : EIATTR_KPARAM_INFO
	.align		4
.L_109:
        /*0038*/ 	.byte	0x04, 0x17
        /*003a*/ 	.short	(.L_111 - .L_110)
.L_110:
        /*003c*/ 	.word	0x00000000
        /*0040*/ 	.short	0x0001
        /*0042*/ 	.short	0x0008
        /*0044*/ 	.byte	0x00, 0xf5, 0x21, 0x00


	//----- nvinfo : EIATTR_KPARAM_INFO
	.align		4
.L_111:
        /*0048*/ 	.byte	0x04, 0x17
        /*004a*/ 	.short	(.L_113 - .L_112)
.L_112:
        /*004c*/ 	.word	0x00000000
        /*0050*/ 	.short	0x0000
        /*0052*/ 	.short	0x0000
        /*0054*/ 	.byte	0x00, 0xf5, 0x21, 0x00


	//----- nvinfo : EIATTR_SPARSE_MMA_MASK
	.align		4
.L_113:
        /*0058*/ 	.byte	0x03, 0x50
        /*005a*/ 	.short	0x0000


	//----- nvinfo : EIATTR_MAXREG_COUNT
	.align		4
        /*005c*/ 	.byte	0x03, 0x1b
        /*005e*/ 	.short	0x00ff


	//----- nvinfo : EIATTR_NUM_BARRIERS
	.align		4
        /*0060*/ 	.byte	0x02, 0x4c
        /*0062*/ 	.byte	0x01
	.zero		1


	//----- nvinfo : EIATTR_MERCURY_ISA_VERSION
	.align		4
        /*0064*/ 	.byte	0x03, 0x5f
        /*0066*/ 	.short	0x0101


	//----- nvinfo : EIATTR_VRC_CTA_INIT_COUNT
	.align		4
        /*0068*/ 	.byte	0x02, 0x4a
	.zero		1
	.zero		1


	//----- nvinfo : EIATTR_EXIT_INSTR_OFFSETS
	.align		4
        /*006c*/ 	.byte	0x04, 0x1c
        /*006e*/ 	.short	(.L_115 - .L_114)


	//   ....[0]....
.L_114:
        /*0070*/ 	.word	0x00000070


	//   ....[1]....
        /*0074*/ 	.word	0x00001270


	//   ....[2]....
        /*0078*/ 	.word	0x00001450


	//----- nvinfo : EIATTR_CBANK_PARAM_SIZE
	.align		4
.L_115:
        /*007c*/ 	.byte	0x03, 0x19
        /*007e*/ 	.short	0x001c


	//----- nvinfo : EIATTR_PARAM_CBANK
	.align		4
        /*0080*/ 	.byte	0x04, 0x0a
        /*0082*/ 	.short	(.L_117 - .L_116)
	.align		4
.L_116:
        /*0084*/ 	.word	index@(.nv.constant0._Z13copySharedMemPfS_iii)
        /*0088*/ 	.short	0x0380
        /*008a*/ 	.short	0x001c


	//----- nvinfo : EIATTR_SW_WAR
	.align		4
.L_117:
        /*008c*/ 	.byte	0x04, 0x36
        /*008e*/ 	.short	(.L_119 - .L_118)
.L_118:
        /*0090*/ 	.word	0x00000008
.L_119:


//--------------------- .nv.info._Z24transposeNoBankConflictsPfS_iii --------------------------
	.section	.nv.info._Z24transposeNoBankConflictsPfS_iii,"",@"SHT_CUDA_INFO"
	.sectionflags	@""
	.align	4


	//----- nvinfo : EIATTR_CUDA_API_VERSION
	.align		4
        /*0000*/ 	.byte	0x04, 0x37
        /*0002*/ 	.short	(.L_121 - .L_120)
.L_120:
        /*0004*/ 	.word	0x00000082


	//----- nvinfo : EIATTR_KPARAM_INFO
	.align		4
.L_121:
        /*0008*/ 	.byte	0x04, 0x17
        /*000a*/ 	.short	(.L_123 - .L_122)
.L_122:
        /*000c*/ 	.word	0x00000000
        /*0010*/ 	.short	0x0004
        /*0012*/ 	.short	0x0018
        /*0014*/ 	.byte	0x00, 0xf0, 0x11, 0x00


	//----- nvinfo : EIATTR_KPARAM_INFO
	.align		4
.L_123:
        /*0018*/ 	.byte	0x04, 0x17
        /*001a*/ 	.short	(.L_125 - .L_124)
.L_124:
        /*001c*/ 	.word	0x00000000
        /*0020*/ 	.short	0x0003
        /*0022*/ 	.short	0x0014
        /*0024*/ 	.byte	0x00, 0xf0, 0x11, 0x00


	//----- nvinfo : EIATTR_KPARAM_INFO
	.align		4
.L_125:
        /*0028*/ 	.byte	0x04, 0x17
        /*002a*/ 	.short	(.L_127 - .L_126)
.L_126:
        /*002c*/ 	.word	0x00000000
        /*0030*/ 	.short	0x0002
        /*0032*/ 	.short	0x0010
        /*0034*/ 	.byte	0x00, 0xf0, 0x11, 0x00


	//----- nvinfo : EIATTR_KPARAM_INFO
	.align		4
.L_127:
        /*0038*/ 	.byte	0x04, 0x17
        /*003a*/ 	.short	(.L_129 - .L_128)
.L_128:
        /*003c*/ 	.word	0x00000000
        /*0040*/ 	.short	0x0001
        /*0042*/ 	.short	0x0008
        /*0044*/ 	.byte	0x00, 0xf5, 0x21, 0x00


	//----- nvinfo : EIATTR_KPARAM_INFO
	.align		4
.L_129:
        /*0048*/ 	.byte	0x04, 0x17
        /*004a*/ 	.short	(.L_131 - .L_130)
.L_130:
        /*004c*/ 	.word	0x00000000
        /*0050*/ 	.short	0x0000
        /*0052*/ 	.short	0x0000
        /*0054*/ 	.byte	0x00, 0xf5, 0x21, 0x00


	//----- nvinfo : EIATTR_SPARSE_MMA_MASK
	.align		4
.L_131:
        /*0058*/ 	.byte	0x03, 0x50
        /*005a*/ 	.short	0x0000


	//----- nvinfo : EIATTR_MAXREG_COUNT
	.align		4
        /*005c*/ 	.byte	0x03, 0x1b
        /*005e*/ 	.short	0x00ff


	//----- nvinfo : EIATTR_NUM_BARRIERS
	.align		4
        /*0060*/ 	.byte	0x02, 0x4c
        /*0062*/ 	.byte	0x01
	.zero		1


	//----- nvinfo : EIATTR_MERCURY_ISA_VERSION
	.align		4
        /*0064*/ 	.byte	0x03, 0x5f
        /*0066*/ 	.short	0x0101


	//----- nvinfo : EIATTR_VRC_CTA_INIT_COUNT
	.align		4
        /*0068*/ 	.byte	0x02, 0x4a
	.zero		1
	.zero		1


	//----- nvinfo : EIATTR_EXIT_INSTR_OFFSETS
	.align		4
        /*006c*/ 	.byte	0x04, 0x1c
        /*006e*/ 	.short	(.L_133 - .L_132)


	//   ....[0]....
.L_132:
        /*0070*/ 	.word	0x00000030


	//   ....[1]....
        /*0074*/ 	.word	0x000012f0


	//   ....[2]....
        /*0078*/ 	.word	0x00001410


	//----- nvinfo : EIATTR_CBANK_PARAM_SIZE
	.align		4
.L_133:
        /*007c*/ 	.byte	0x03, 0x19
        /*007e*/ 	.short	0x001c


	//----- nvinfo : EIATTR_PARAM_CBANK
	.align		4
        /*0080*/ 	.byte	0x04, 0x0a
        /*0082*/ 	.short	(.L_135 - .L_134)
	.align		4
.L_134:
        /*0084*/ 	.word	index@(.nv.constant0._Z24transposeNoBankConflictsPfS_iii)
        /*0088*/ 	.short	0x0380
        /*008a*/ 	.short	0x001c


	//----- nvinfo : EIATTR_SW_WAR
	.align		4
.L_135:
        /*008c*/ 	.byte	0x04, 0x36
        /*008e*/ 	.short	(.L_137 - .L_136)
.L_136:
        /*0090*/ 	.word	0x00000008
.L_137:


//--------------------- .nv.info._Z18transposeCoalescedPfS_iii --------------------------
	.section	.nv.info._Z18transposeCoalescedPfS_iii,"",@"SHT_CUDA_INFO"
	.sectionflags	@""
	.align	4


	//----- nvinfo : EIATTR_CUDA_API_VERSION
	.align		4
        /*0000*/ 	.byte	0x04, 0x37
        /*0002*/ 	.short	(.L_139 - .L_138)
.L_138:
        /*0004*/ 	.word	0x00000082


	//----- nvinfo : EIATTR_KPARAM_INFO
	.align		4
.L_139:
        /*0008*/ 	.byte	0x04, 0x17
        /*000a*/ 	.short	(.L_141 - .L_140)
.L_140:
        /*000c*/ 	.word	0x00000000
        /*0010*/ 	.short	0x0004
        /*0012*/ 	.short	0x0018
        /*0014*/ 	.byte	0x00, 0xf0, 0x11, 0x00


	//----- nvinfo : EIATTR_KPARAM_INFO
	.align		4
.L_141:
        /*0018*/ 	.byte	0x04, 0x17
        /*001a*/ 	.short	(.L_143 - .L_142)
.L_142:
        /*001c*/ 	.word	0x00000000
        /*0020*/ 	.short	0x0003
        /*0022*/ 	.short	0x0014
        /*0024*/ 	.byte	0x00, 0xf0, 0x11, 0x00


	//----- nvinfo : EIATTR_KPARAM_INFO
	.align		4
.L_143:
        /*0028*/ 	.byte	0x04, 0x17
        /*002a*/ 	.short	(.L_145 - .L_144)
.L_144:
        /*002c*/ 	.word	0x00000000
        /*0030*/ 	.short	0x0002
        /*0032*/ 	.short	0x0010
        /*0034*/ 	.byte	0x00, 0xf0, 0x11, 0x00


	//----- nvinfo : EIATTR_KPARAM_INFO
	.align		4
.L_145:
        /*0038*/ 	.byte	0x04, 0x17
        /*003a*/ 	.short	(.L_147 - .L_146)
.L_146:
        /*003c*/ 	.word	0x00000000
        /*0040*/ 	.short	0x0001
        /*0042*/ 	.short	0x0008
        /*0044*/ 	.byte	0x00, 0xf5, 0x21, 0x00


	//----- nvinfo : EIATTR_KPARAM_INFO
	.align		4
.L_147:
        /*0048*/ 	.byte	0x04, 0x17
        /*004a*/ 	.short	(.L_149 - .L_148)
.L_148:
        /*004c*/ 	.word	0x00000000
        /*0050*/ 	.short	0x0000
        /*0052*/ 	.short	0x0000
        /*0054*/ 	.byte	0x00, 0xf5, 0x21, 0x00


	//----- nvinfo : EIATTR_SPARSE_MMA_MASK
	.align		4
.L_149:
        /*0058*/ 	.byte	0x03, 0x50
        /*005a*/ 	.short	0x0000


	//----- nvinfo : EIATTR_MAXREG_COUNT
	.align		4
        /*005c*/ 	.byte	0x03, 0x1b
        /*005e*/ 	.short	0x00ff


	//----- nvinfo : EIATTR_NUM_BARRIERS
	.align		4
        /*0060*/ 	.byte	0x02, 0x4c
        /*0062*/ 	.byte	0x01
	.zero		1


	//----- nvinfo : EIATTR_MERCURY_ISA_VERSION
	.align		4
        /*0064*/ 	.byte	0x03, 0x5f
        /*0066*/ 	.short	0x0101


	//----- nvinfo : EIATTR_VRC_CTA_INIT_COUNT
	.align		4
        /*0068*/ 	.byte	0x02, 0x4a
	.zero		1
	.zero		1


	//----- nvinfo : EIATTR_EXIT_INSTR_OFFSETS
	.align		4
        /*006c*/ 	.byte	0x04, 0x1c
        /*006e*/ 	.short	(.L_151 - .L_150)


	//   ....[0]....
.L_150:
        /*0070*/ 	.word	0x00000030


	//   ....[1]....
        /*0074*/ 	.word	0x000012f0


	//   ....[2]....
        /*0078*/ 	.word	0x00001410


	//----- nvinfo : EIATTR_CBANK_PARAM_SIZE
	.align		4
.L_151:
        /*007c*/ 	.byte	0x03, 0x19
        /*007e*/ 	.short	0x001c


	//----- nvinfo : EIATTR_PARAM_CBANK
	.align		4
        /*0080*/ 	.byte	0x04, 0x0a
        /*0082*/ 	.short	(.L_153 - .L_152)
	.align		4
.L_152:
        /*0084*/ 	.word	index@(.nv.constant0._Z18transposeCoalescedPfS_iii)
        /*0088*/ 	.short	0x0380
        /*008a*/ 	.short	0x001c


	//----- nvinfo : EIATTR_SW_WAR
	.align		4
.L_153:
        /*008c*/ 	.byte	0x04, 0x36
        /*008e*/ 	.short	(.L_155 - .L_154)
.L_154:
        /*0090*/ 	.word	0x00000008
.L_155:


//--------------------- .nv.info._Z14transposeNaivePfS_iii --------------------------
	.section	.nv.info._Z14transposeNaivePfS_iii,"",@"SHT_CUDA_INFO"
	.sectionflags	@""
	.align	4


	//----- nvinfo : EIATTR_CUDA_API_VERSION
	.align		4
        /*0000*/ 	.byte	0x04, 0x37
        /*0002*/ 	.short	(.L_157 - .L_156)
.L_156:
        /*0004*/ 	.word	0x00000082


	//----- nvinfo : EIATTR_KPARAM_INFO
	.align		4
.L_157:
        /*0008*/ 	.byte	0x04, 0x17
        /*000a*/ 	.short	(.L_159 - .L_158)
.L_158:
        /*000c*/ 	.word	0x00000000
        /*0010*/ 	.short	0x0004
        /*0012*/ 	.short	0x0018
        /*0014*/ 	.byte	0x00, 0xf0, 0x11, 0x00


	//----- nvinfo : EIATTR_KPARAM_INFO
	.align		4
.L_159:
        /*0018*/ 	.byte	0x04, 0x17
        /*001a*/ 	.short	(.L_161 - .L_160)
.L_160:
        /*001c*/ 	.word	0x00000000
        /*0020*/ 	.short	0x0003
        /*0022*/ 	.short	0x0014
        /*0024*/ 	.byte	0x00, 0xf0, 0x11, 0x00


	//----- nvinfo : EIATTR_KPARAM_INFO
	.align		4
.L_161:
        /*0028*/ 	.byte	0x04, 0x17
        /*002a*/ 	.short	(.L_163 - .L_162)
.L_162:
        /*002c*/ 	.word	0x00000000
        /*0030*/ 	.short	0x0002
        /*0032*/ 	.short	0x0010
        /*0034*/ 	.byte	0x00, 0xf0, 0x11, 0x00


	//----- nvinfo : EIATTR_KPARAM_INFO
	.align		4
.L_163:
        /*0038*/ 	.byte	0x04, 0x17
        /*003a*/ 	.short	(.L_165 - .L_164)
.L_164:
        /*003c*/ 	.word	0x00000000
        /*0040*/ 	.short	0x0001
        /*0042*/ 	.short	0x0008
        /*0044*/ 	.byte	0x00, 0xf5, 0x21, 0x00


	//----- nvinfo : EIATTR_KPARAM_INFO
	.align		4
.L_165:
        /*0048*/ 	.byte	0x04, 0x17
        /*004a*/ 	.short	(.L_167 - .L_166)
.L_166:
        /*004c*/ 	.word	0x00000000
        /*0050*/ 	.short	0x0000
        /*0052*/ 	.short	0x0000
        /*0054*/ 	.byte	0x00, 0xf5, 0x21, 0x00


	//----- nvinfo : EIATTR_SPARSE_MMA_MASK
	.align		4
.L_167:
        /*0058*/ 	.byte	0x03, 0x50
        /*005a*/ 	.short	0x0000


	//----- nvinfo : EIATTR_MAXREG_COUNT
	.align		4
        /*005c*/ 	.byte	0x03, 0x1b
        /*005e*/ 	.short	0x00ff


	//----- nvinfo : EIATTR_MERCURY_ISA_VERSION
	.align		4
        /*0060*/ 	.byte	0x03, 0x5f
        /*0062*/ 	.short	0x0101


	//----- nvinfo : EIATTR_VRC_CTA_INIT_COUNT
	.align		4
        /*0064*/ 	.byte	0x02, 0x4a
	.zero		1
	.zero		1


	//----- nvinfo : EIATTR_EXIT_INSTR_OFFSETS
	.align		4
        /*0068*/ 	.byte	0x04, 0x1c
        /*006a*/ 	.short	(.L_169 - .L_168)


	//   ....[0]....
.L_168:
        /*006c*/ 	.word	0x00000030


	//   ....[1]....
        /*0070*/ 	.word	0x00000410


	//   ....[2]....
        /*0074*/ 	.word	0x00000560


	//   ....[3]....
        /*0078*/ 	.word	0x000005f0


	//----- nvinfo : EIATTR_CBANK_PARAM_SIZE
	.align		4
.L_169:
        /*007c*/ 	.byte	0x03, 0x19
        /*007e*/ 	.short	0x001c


	//----- nvinfo : EIATTR_PARAM_CBANK
	.align		4
        /*0080*/ 	.byte	0x04, 0x0a
        /*0082*/ 	.short	(.L_171 - .L_170)
	.align		4
.L_170:
        /*0084*/ 	.word	index@(.nv.constant0._Z14transposeNaivePfS_iii)
        /*0088*/ 	.short	0x0380
        /*008a*/ 	.short	0x001c


	//----- nvinfo : EIATTR_SW_WAR
	.align		4
.L_171:
        /*008c*/ 	.byte	0x04, 0x36
        /*008e*/ 	.short	(.L_173 - .L_172)
.L_172:
        /*0090*/ 	.word	0x00000008
.L_173:


//--------------------- .nv.info._Z4copyPfS_iii   --------------------------
	.section	.nv.info._Z4copyPfS_iii,"",@"SHT_CUDA_INFO"
	.sectionflags	@""
	.align	4


	//----- nvinfo : EIATTR_CUDA_API_VERSION
	.align		4
        /*0000*/ 	.byte	0x04, 0x37
        /*0002*/ 	.short	(.L_175 - .L_174)
.L_174:
        /*0004*/ 	.word	0x00000082


	//----- nvinfo : EIATTR_KPARAM_INFO
	.align		4
.L_175:
        /*0008*/ 	.byte	0x04, 0x17
        /*000a*/ 	.short	(.L_177 - .L_176)
.L_176:
        /*000c*/ 	.word	0x00000000
        /*0010*/ 	.short	0x0004
        /*0012*/ 	.short	0x0018
        /*0014*/ 	.byte	0x00, 0xf0, 0x11, 0x00


	//----- nvinfo : EIATTR_KPARAM_INFO
	.align		4
.L_177:
        /*0018*/ 	.byte	0x04, 0x17
        /*001a*/ 	.short	(.L_179 - .L_178)
.L_178:
        /*001c*/ 	.word	0x00000000
        /*0020*/ 	.short	0x0003
        /*0022*/ 	.short	0x0014
        /*0024*/ 	.byte	0x00, 0xf0, 0x11, 0x00


	//----- nvinfo : EIATTR_KPARAM_INFO
	.align		4
.L_179:
        /*0028*/ 	.byte	0x04, 0x17
        /*002a*/ 	.short	(.L_181 - .L_180)
.L_180:
        /*002c*/ 	.word	0x00000000
        /*0030*/ 	.short	0x0002
        /*0032*/ 	.short	0x0010
        /*0034*/ 	.byte	0x00, 0xf0, 0x11, 0x00


	//----- nvinfo : EIATTR_KPARAM_INFO
	.align		4
.L_181:
        /*0038*/ 	.byte	0x04, 0x17
        /*003a*/ 	.short	(.L_183 - .L_182)
.L_182:
        /*003c*/ 	.word	0x00000000
        /*0040*/ 	.short	0x0001
        /*0042*/ 	.short	0x0008
        /*0044*/ 	.byte	0x00, 0xf5, 0x21, 0x00


	//----- nvinfo : EIATTR_KPARAM_INFO
	.align		4
.L_183:
        /*0048*/ 	.byte	0x04, 0x17
        /*004a*/ 	.short	(.L_185 - .L_184)
.L_184:
        /*004c*/ 	.word	0x00000000
        /*0050*/ 	.short	0x0000
        /*0052*/ 	.short	0x0000
        /*0054*/ 	.byte	0x00, 0xf5, 0x21, 0x00


	//----- nvinfo : EIATTR_SPARSE_MMA_MASK
	.align		4
.L_185:
        /*0058*/ 	.byte	0x03, 0x50
        /*005a*/ 	.short	0x0000


	//----- nvinfo : EIATTR_MAXREG_COUNT
	.align		4
        /*005c*/ 	.byte	0x03, 0x1b
        /*005e*/ 	.short	0x00ff


	//----- nvinfo : EIATTR_MERCURY_ISA_VERSION
	.align		4
        /*0060*/ 	.byte	0x03, 0x5f
        /*0062*/ 	.short	0x0101


	//----- nvinfo : EIATTR_VRC_CTA_INIT_COUNT
	.align		4
        /*0064*/ 	.byte	0x02, 0x4a
	.zero		1
	.zero		1


	//----- nvinfo : EIATTR_EXIT_INSTR_OFFSETS
	.align		4
        /*0068*/ 	.byte	0x04, 0x1c
        /*006a*/ 	.short	(.L_187 - .L_186)


	//   ....[0]....
.L_186:
        /*006c*/ 	.word	0x00000030


	//   ....[1]....
        /*0070*/ 	.word	0x00000430


	//   ....[2]....
        /*0074*/ 	.word	0x00000610


	//   ....[3]....
        /*0078*/ 	.word	0x00000730


	//----- nvinfo : EIATTR_CBANK_PARAM_SIZE
	.align		4
.L_187:
        /*007c*/ 	.byte	0x03, 0x19
        /*007e*/ 	.short	0x001c


	//----- nvinfo : EIATTR_PARAM_CBANK
	.align		4
        /*0080*/ 	.byte	0x04, 0x0a
        /*0082*/ 	.short	(.L_189 - .L_188)
	.align		4
.L_188:
        /*0084*/ 	.word	index@(.nv.constant0._Z4copyPfS_iii)
        /*0088*/ 	.short	0x0380
        /*008a*/ 	.short	0x001c


	//----- nvinfo : EIATTR_SW_WAR
	.align		4
.L_189:
        /*008c*/ 	.byte	0x04, 0x36
        /*008e*/ 	.short	(.L_191 - .L_190)
.L_190:
        /*0090*/ 	.word	0x00000008
.L_191:


//--------------------- .nv.callgraph             --------------------------
	.section	.nv.callgraph,"",@"SHT_CUDA_CALLGRAPH"
	.align	4
	.sectionentsize	8
	.align		4
        /*0000*/ 	.word	0x00000000
	.align		4
        /*0004*/ 	.word	0xffffffff
	.align		4
        /*0008*/ 	.word	0x00000000
	.align		4
        /*000c*/ 	.word	0xfffffffe
	.align		4
        /*0010*/ 	.word	0x00000000
	.align		4
        /*0014*/ 	.word	0xfffffffd
	.align		4
        /*0018*/ 	.word	0x00000000
	.align		4
        /*001c*/ 	.word	0xfffffffc


//--------------------- .text._Z17transposeDiagonalPfS_iii --------------------------
	.section	.text._Z17transposeDiagonalPfS_iii,"ax",@progbits
	.align	128
        .global         _Z17transposeDiagonalPfS_iii
        .type           _Z17transposeDiagonalPfS_iii,@function
        .size           _Z17transposeDiagonalPfS_iii,(.L_x_46 - _Z17transposeDiagonalPfS_iii)
        .other          _Z17transposeDiagonalPfS_iii,@"STO_CUDA_ENTRY STV_DEFAULT"
_Z17transposeDiagonalPfS_iii:
.text._Z17transposeDiagonalPfS_iii:
[----:B------:R-:W-:Y:S08]  /*0000*/  LDC R1, c[0x0][0x37c] ;  /* 0x0000df00ff017b82 */ /* 0x000ff00000000800 */
[----:B------:R-:W0:Y:S01]  /*0010*/  LDC.64 R2, c[0x0][0x390] ;  /* 0x0000e400ff027b82 */ /* 0x000e220000000a00 */
[----:B------:R-:W1:Y:S01]  /*0020*/  LDCU.64 UR6, c[0x0][0x358] ;  /* 0x00006b00ff0677ac */ /* 0x000e620008000a00 */
[----:B0-----:R-:W-:-:S13]  /*0030*/  ISETP.NE.AND P0, PT, R2, R3, PT ;  /* 0x000000030200720c */ /* 0x001fda0003f05270 */
[----:B-1----:R-:W-:Y:S05]  /*0040*/  @P0 BRA `(.L_x_0) ;  /* 0x0000000000600947 */ /* 0x002fea0003800000 */
[----:B------:R-:W0:Y:S08]  /*0050*/  LDC R7, c[0x0][0x370] ;  /* 0x0000dc00ff077b82 */ /* 0x000e300000000800 */
[----:B------:R-:W1:Y:S08]  /*0060*/  S2UR UR5, SR_CTAID.X ;  /* 0x00000000000579c3 */ /* 0x000e700000002500 */
[----:B------:R-:W2:Y:S01]  /*0070*/  S2UR UR4, SR_CTAID.Y ;  /* 0x00000000000479c3 */ /* 0x000ea20000002600 */
[----:B0-----:R-:W0:Y:S01]  /*0080*/  I2F.U32.RP R0, R7 ;  /* 0x0000000700007306 */ /* 0x001e220000209000 */
[----:B------:R-:W-:-:S02]  /*0090*/  ISETP.NE.U32.AND P1, PT, R7, RZ, PT ;  /* 0x000000ff0700720c */ /* 0x000fc40003f25070 */
[----:B-1----:R-:W-:-:S05]  /*00a0*/  MOV R8, UR5 ;  /* 0x0000000500087c02 */ /* 0x002fca0008000f00 */
[----:B0-----:R-:W0:Y:S01]  /*00b0*/  MUFU.RCP R0, R0 ;  /* 0x0000000000007308 */ /* 0x001e220000001000 */
[----:B--2---:R-:W-:Y:S01]  /*00c0*/  UIADD3 UR4, UPT, UPT, UR5, UR4, URZ ;  /* 0x0000000405047290 */ /* 0x004fe2000fffe0ff */
[----:B0-----:R-:W-:-:S06]  /*00d0*/  VIADD R4, R0, 0xffffffe ;  /* 0x0ffffffe00047836 */ /* 0x001fcc0000000000 */
[----:B------:R0:W1:Y:S02]  /*00e0*/  F2I.FTZ.U32.TRUNC.NTZ R5, R4 ;  /* 0x0000000400057305 */ /* 0x000064000021f000 */
[----:B0-----:R-:W-:Y:S02]  /*00f0*/  HFMA2 R4, -RZ, RZ, 0, 0 ;  /* 0x00000000ff047431 */ /* 0x001fe400000001ff */
[----:B-1----:R-:W-:-:S04]  /*0100*/  IMAD.MOV R6, RZ, RZ, -R5 ;  /* 0x000000ffff067224 */ /* 0x002fc800078e0a05 */
[----:B------:R-:W-:-:S04]  /*0110*/  IMAD R9, R6, R7, RZ ;  /* 0x0000000706097224 */ /* 0x000fc800078e02ff */
[----:B------:R-:W-:-:S06]  /*0120*/  IMAD.HI.U32 R5, R5, R9, R4 ;  /* 0x0000000905057227 */ /* 0x000fcc00078e0004 */
[----:B------:R-:W-:-:S04]  /*0130*/  IMAD.HI.U32 R5, R5, UR4, RZ ;  /* 0x0000000405057c27 */ /* 0x000fc8000f8e00ff */
[----:B------:R-:W-:-:S04]  /*0140*/  IMAD.MOV R0, RZ, RZ, -R5 ;  /* 0x000000ffff007224 */ /* 0x000fc800078e0a05 */
[----:B------:R-:W-:-:S05]  /*0150*/  IMAD R0, R7, R0, UR4 ;  /* 0x0000000407007e24 */ /* 0x000fca000f8e0200 */
[----:B------:R-:W-:-:S13]  /*0160*/  ISETP.GE.U32.AND P0, PT, R0, R7, PT ;  /* 0x000000070000720c */ /* 0x000fda0003f06070 */
[----:B------:R-:W-:-:S04]  /*0170*/  @P0 IADD3 R0, PT, PT, R0, -R7, RZ ;  /* 0x8000000700000210 */ /* 0x000fc80007ffe0ff */
[----:B------:R-:W-:-:S13]  /*0180*/  ISETP.GE.U32.AND P0, PT, R0, R7, PT ;  /* 0x000000070000720c */ /* 0x000fda0003f06070 */
[----:B------:R-:W-:Y:S01]  /*0190*/  @P0 IMAD.IADD R0, R0, 0x1, -R7 ;  /* 0x0000000100000824 */ /* 0x000fe200078e0a07 */
[----:B------:R-:W-:-:S05]  /*01a0*/  @!P1 LOP3.LUT R0, RZ, R7, RZ, 0x33, !PT ;  /* 0x00000007ff009212 */ /* 0x000fca00078e33ff */
[----:B------:R-:W-:Y:S01]  /*01b0*/  IMAD.MOV.U32 R9, RZ, RZ, R0 ;  /* 0x000000ffff097224 */ /* 0x000fe200078e0000 */
[----:B------:R-:W-:Y:S06]  /*01c0*/  BRA `(.L_x_1) ;  /* 0x0000000000ac7947 */ /* 0x000fec0003800000 */
.L_x_0:
[----:B------:R-:W0:Y:S01]  /*01d0*/  LDC R0, c[0x0][0x370] ;  /* 0x0000dc00ff007b82 */ /* 0x000e220000000800 */
[----:B------:R-:W0:Y:S01]  /*01e0*/  S2R R9, SR_CTAID.X ;  /* 0x0000000000097919 */ /* 0x000e220000002500 */
[----:B------:R-:W0:Y:S06]  /*01f0*/  S2R R8, SR_CTAID.Y ;  /* 0x0000000000087919 */ /* 0x000e2c0000002600 */
[----:B------:R-:W1:Y:S02]  /*0200*/  LDC R10, c[0x0][0x374] ;  /* 0x0000dd00ff0a7b82 */ /* 0x000e640000000800 */
[----:B-1----:R-:W1:Y:S01]  /*0210*/  I2F.U32.RP R6, R10 ;  /* 0x0000000a00067306 */ /* 0x002e620000209000 */
[----:B------:R-:W-:Y:S01]  /*0220*/  ISETP.NE.U32.AND P2, PT, R10, RZ, PT ;  /* 0x000000ff0a00720c */ /* 0x000fe20003f45070 */
[----:B0-----:R-:W-:-:S06]  /*0230*/  IMAD R8, R8, R0, R9 ;  /* 0x0000000008087224 */ /* 0x001fcc00078e0209 */
[----:B-1----:R-:W0:Y:S02]  /*0240*/  MUFU.RCP R6, R6 ;  /* 0x0000000600067308 */ /* 0x002e240000001000 */
[----:B0-----:R-:W-:-:S06]  /*0250*/  IADD3 R4, PT, PT, R6, 0xffffffe, RZ ;  /* 0x0ffffffe06047810 */ /* 0x001fcc0007ffe0ff */
[----:B------:R-:W0:Y:S08]  /*0260*/  I2F.U32.RP R6, R0 ;  /* 0x0000000000067306 */ /* 0x000e300000209000 */
[----:B------:R1:W2:Y:S08]  /*0270*/  F2I.FTZ.U32.TRUNC.NTZ R5, R4 ;  /* 0x0000000400057305 */ /* 0x0002b0000021f000 */
[----:B0-----:R-:W0:Y:S01]  /*0280*/  MUFU.RCP R6, R6 ;  /* 0x0000000600067308 */ /* 0x001e220000001000 */
[----:B-1----:R-:W-:Y:S01]  /*0290*/  MOV R4, RZ ;  /* 0x000000ff00047202 */ /* 0x002fe20000000f00 */
[----:B--2---:R-:W-:-:S04]  /*02a0*/  IMAD.MOV R7, RZ, RZ, -R5 ;  /* 0x000000ffff077224 */ /* 0x004fc800078e0a05 */
[----:B------:R-:W-:-:S04]  /*02b0*/  IMAD R7, R7, R10, RZ ;  /* 0x0000000a07077224 */ /* 0x000fc800078e02ff */
[----:B------:R-:W-:-:S04]  /*02c0*/  IMAD.HI.U32 R5, R5, R7, R4 ;  /* 0x0000000705057227 */ /* 0x000fc800078e0004 */
[----:B0-----:R-:W-:Y:S02]  /*02d0*/  VIADD R4, R6, 0xffffffe ;  /* 0x0ffffffe06047836 */ /* 0x001fe40000000000 */
[----:B------:R-:W-:-:S04]  /*02e0*/  IMAD.HI.U32 R7, R5, R8, RZ ;  /* 0x0000000805077227 */ /* 0x000fc800078e00ff */
[----:B------:R-:W-:-:S04]  /*02f0*/  IMAD.MOV R5, RZ, RZ, -R7 ;  /* 0x000000ffff057224 */ /* 0x000fc800078e0a07 */
[----:B------:R-:W-:-:S05]  /*0300*/  IMAD R5, R10, R5, R8 ;  /* 0x000000050a057224 */ /* 0x000fca00078e0208 */
[----:B------:R-:W-:-:S13]  /*0310*/  ISETP.GE.U32.AND P0, PT, R5, R10, PT ;  /* 0x0000000a0500720c */ /* 0x000fda0003f06070 */
[-C--:B------:R-:W-:Y:S02]  /*0320*/  @P0 IADD3 R5, PT, PT, R5, -R10.reuse, RZ ;  /* 0x8000000a05050210 */ /* 0x080fe40007ffe0ff */
[----:B------:R-:W-:Y:S02]  /*0330*/  @P0 IADD3 R7, PT, PT, R7, 0x1, RZ ;  /* 0x0000000107070810 */ /* 0x000fe40007ffe0ff */
[----:B------:R-:W-:Y:S02]  /*0340*/  ISETP.GE.U32.AND P1, PT, R5, R10, PT ;  /* 0x0000000a0500720c */ /* 0x000fe40003f26070 */
[----:B------:R0:W1:Y:S02]  /*0350*/  F2I.FTZ.U32.TRUNC.NTZ R5, R4 ;  /* 0x0000000400057305 */ /* 0x000064000021f000 */
[----:B0-----:R-:W-:-:S09]  /*0360*/  HFMA2 R4, -RZ, RZ, 0, 0 ;  /* 0x00000000ff047431 */ /* 0x001fd200000001ff */
[----:B------:R-:W-:Y:S01]  /*0370*/  @P1 VIADD R7, R7, 0x1 ;  /* 0x0000000107071836 */ /* 0x000fe20000000000 */
[----:B------:R-:W-:Y:S02]  /*0380*/  @!P2 LOP3.LUT R7, RZ, R10, RZ, 0x33, !PT ;  /* 0x0000000aff07a212 */ /* 0x000fe400078e33ff */
[----:B------:R-:W-:Y:S02]  /*0390*/  ISETP.NE.U32.AND P1, PT, R0, RZ, PT ;  /* 0x000000ff0000720c */ /* 0x000fe40003f25070 */
[----:B-1----:R-:W-:Y:S01]  /*03a0*/  IADD3 R11, PT, PT, RZ, -R5, RZ ;  /* 0x80000005ff0b7210 */ /* 0x002fe20007ffe0ff */
[----:B------:R-:W-:-:S04]  /*03b0*/  IMAD.MOV R9, RZ, RZ, -R7 ;  /* 0x000000ffff097224 */ /* 0x000fc800078e0a07 */
[----:B------:R-:W-:Y:S02]  /*03c0*/  IMAD R11, R11, R0, RZ ;  /* 0x000000000b0b7224 */ /* 0x000fe400078e02ff */
[----:B------:R-:W-:Y:S02]  /*03d0*/  IMAD R8, R10, R9, R8 ;  /* 0x000000090a087224 */ /* 0x000fe400078e0208 */
[----:B------:R-:W-:-:S04]  /*03e0*/  IMAD.HI.U32 R4, R5, R11, R4 ;  /* 0x0000000b05047227 */ /* 0x000fc800078e0004 */
[----:B------:R-:W-:-:S04]  /*03f0*/  IMAD.IADD R7, R7, 0x1, R8 ;  /* 0x0000000107077824 */ /* 0x000fc800078e0208 */
[----:B------:R-:W-:-:S05]  /*0400*/  IMAD.HI.U32 R4, R4, R7, RZ ;  /* 0x0000000704047227 */ /* 0x000fca00078e00ff */
[----:B------:R-:W-:-:S05]  /*0410*/  IADD3 R4, PT, PT, -R4, RZ, RZ ;  /* 0x000000ff04047210 */ /* 0x000fca0007ffe1ff */
[----:B------:R-:W-:-:S05]  /*0420*/  IMAD R9, R0, R4, R7 ;  /* 0x0000000400097224 */ /* 0x000fca00078e0207 */
[----:B------:R-:W-:-:S13]  /*0430*/  ISETP.GE.U32.AND P0, PT, R9, R0, PT ;  /* 0x000000000900720c */ /* 0x000fda0003f06070 */
[----:B------:R-:W-:-:S05]  /*0440*/  @P0 IMAD.IADD R9, R9, 0x1, -R0 ;  /* 0x0000000109090824 */ /* 0x000fca00078e0a00 */
[----:B------:R-:W-:-:S13]  /*0450*/  ISETP.GE.U32.AND P0, PT, R9, R0, PT ;  /* 0x000000000900720c */ /* 0x000fda0003f06070 */
[-C--:B------:R-:W-:Y:S02]  /*0460*/  @P0 IADD3 R9, PT, PT, R9, -R0.reuse, RZ ;  /* 0x8000000009090210 */ /* 0x080fe40007ffe0ff */
[----:B------:R-:W-:-:S07]  /*0470*/  @!P1 LOP3.LUT R9, RZ, R0, RZ, 0x33, !PT ;  /* 0x00000000ff099212 */ /* 0x000fce00078e33ff */
.L_x_1:
[----:B------:R-:W0:Y:S02]  /*0480*/  LDC R0, c[0x0][0x398] ;  /* 0x0000e600ff007b82 */ /* 0x000e240000000800 */
[----:B0-----:R-:W-:-:S13]  /*0490*/  ISETP.GE.AND P0, PT, R0, 0x1, PT ;  /* 0x000000010000780c */ /* 0x001fda0003f06270 */
[----:B------:R-:W-:Y:S05]  /*04a0*/  @!P0 EXIT ;  /* 0x000000000000894d */ /* 0x000fea0003800000 */
[----:B------:R-:W0:Y:S01]  /*04b0*/  S2R R17, SR_TID.X ;  /* 0x0000000000117919 */ /* 0x000e220000002100 */
[----:B------:R-:W1:Y:S01]  /*04c0*/  S2UR UR5, SR_CgaCtaId ;  /* 0x00000000000579c3 */ /* 0x000e620000008800 */
[----:B------:R-:W-:Y:S01]  /*04d0*/  UMOV UR4, 0x400 ;  /* 0x0000040000047882 */ /* 0x000fe20000000000 */
[----:B------:R-:W-:Y:S01]  /*04e0*/  ISETP.NE.AND P0, PT, R0, 0x1, PT ;  /* 0x000000010000780c */ /* 0x000fe20003f05270 */
[----:B------:R-:W2:Y:S05]  /*04f0*/  S2R R15, SR_TID.Y ;  /* 0x00000000000f7919 */ /* 0x000eaa0000002200 */
[----:B------:R-:W3:Y:S08]  /*0500*/  LDC.64 R6, c[0x0][0x388] ;  /* 0x0000e200ff067b82 */ /* 0x000ef00000000a00 */
[----:B------:R-:W4:Y:S01]  /*0510*/  LDC.64 R4, c[0x0][0x380] ;  /* 0x0000e000ff047b82 */ /* 0x000f220000000a00 */
[----:B-1----:R-:W-:Y:S01]  /*0520*/  ULEA UR4, UR5, UR4, 0x18 ;  /* 0x0000000405047291 */ /* 0x002fe2000f8ec0ff */
[----:B0-----:R-:W-:-:S05]  /*0530*/  IMAD R12, R8, 0x20, R17 ;  /* 0x00000020080c7824 */ /* 0x001fca00078e0211 */
[----:B------:R-:W-:Y:S01]  /*0540*/  LEA R10, R17, UR4, 0x2 ;  /* 0x00000004110a7c11 */ /* 0x000fe2000f8e10ff */
[C---:B------:R-:W-:Y:S01]  /*0550*/  IMAD R11, R9.reuse, 0x20, R17 ;  /* 0x00000020090b7824 */ /* 0x040fe200078e0211 */
[-C--:B--2---:R-:W-:Y:S02]  /*0560*/  LEA R8, R8, R15.reuse, 0x5 ;  /* 0x0000000f08087211 */ /* 0x084fe400078e28ff */
[----:B------:R-:W-:-:S03]  /*0570*/  LEA R13, R9, R15, 0x5 ;  /* 0x0000000f090d7211 */ /* 0x000fc600078e28ff */
[----:B------:R-:W-:Y:S02]  /*0580*/  IMAD R9, R8, R2, R11 ;  /* 0x0000000208097224 */ /* 0x000fe400078e020b */
[----:B------:R-:W-:Y:S02]  /*0590*/  IMAD R11, R17, 0x80, R10 ;  /* 0x00000080110b7824 */ /* 0x000fe400078e020a */
[----:B------:R-:W-:Y:S02]  /*05a0*/  IMAD R14, R13, R3, R12 ;  /* 0x000000030d0e7224 */ /* 0x000fe400078e020c */
[C---:B------:R-:W-:Y:S01]  /*05b0*/  IMAD R10, R15.reuse, 0x84, R10 ;  /* 0x000000840f0a7824 */ /* 0x040fe200078e020a */
[----:B------:R-:W-:Y:S01]  /*05c0*/  LEA R11, R15, R11, 0x2 ;  /* 0x0000000b0f0b7211 */ /* 0x000fe200078e10ff */
[C-C-:B------:R-:W-:Y:S01]  /*05d0*/  IMAD R15, R2.reuse, 0x10, R9.reuse ;  /* 0x00000010020f7824 */ /* 0x140fe200078e0209 */
[CC--:B------:R-:W-:Y:S01]  /*05e0*/  LEA R18, R3.reuse, R14.reuse, 0x4 ;  /* 0x0000000e03127211 */ /* 0x0c0fe200078e20ff */
[C---:B------:R-:W-:Y:S01]  /*05f0*/  IMAD R13, R2.reuse, 0x8, R9 ;  /* 0x00000008020d7824 */ /* 0x040fe200078e0209 */
[C---:B------:R-:W-:Y:S01]  /*0600*/  LEA R19, R3.reuse, R14, 0x3 ;  /* 0x0000000e03137211 */ /* 0x040fe200078e18ff */
[----:B------:R-:W-:Y:S01]  /*0610*/  IMAD R17, R2, 0x8, R15 ;  /* 0x0000000802117824 */ /* 0x000fe200078e020f */
[----:B------:R-:W-:Y:S01]  /*0620*/  LEA R21, R3, R18, 0x3 ;  /* 0x0000001203157211 */ /* 0x000fe200078e18ff */
[----:B---3--:R-:W-:-:S04]  /*0630*/  IMAD.WIDE R2, R9, 0x4, R6 ;  /* 0x0000000409027825 */ /* 0x008fc800078e0206 */
[----:B------:R-:W-:-:S04]  /*0640*/  IMAD.WIDE R8, R13, 0x4, R6 ;  /* 0x000000040d087825 */ /* 0x000fc800078e0206 */
[----:B------:R-:W-:-:S04]  /*0650*/  IMAD.WIDE R12, R15, 0x4, R6 ;  /* 0x000000040f0c7825 */ /* 0x000fc800078e0206 */
[----:B------:R-:W-:-:S04]  /*0660*/  IMAD.WIDE R6, R17, 0x4, R6 ;  /* 0x0000000411067825 */ /* 0x000fc800078e0206 */
[----:B----4-:R-:W-:-:S04]  /*0670*/  IMAD.WIDE R16, R19, 0x4, R4 ;  /* 0x0000000413107825 */ /* 0x010fc800078e0204 */
[----:B------:R-:W-:-:S04]  /*0680*/  IMAD.WIDE R14, R14, 0x4, R4 ;  /* 0x000000040e0e7825 */ /* 0x000fc800078e0204 */
[----:B------:R-:W-:-:S04]  /*0690*/  IMAD.WIDE R18, R18, 0x4, R4 ;  /* 0x0000000412127825 */ /* 0x000fc800078e0204 */
[----:B------:R-:W-:Y:S01]  /*06a0*/  IMAD.WIDE R4, R21, 0x4, R4 ;  /* 0x0000000415047825 */ /* 0x000fe200078e0204 */
[----:B------:R-:W-:Y:S06]  /*06b0*/  @!P0 BRA `(.L_x_2) ;  /* 0x0000001000108947 */ /* 0x000fec0003800000 */
[----:B------:R-:W-:-:S05]  /*06c0*/  LOP3.LUT R20, R0, 0x7ffffffe, RZ, 0xc0, !PT ;  /* 0x7ffffffe00147812 */ /* 0x000fca00078ec0ff */
[----:B------:R-:W-:-:S05]  /*06d0*/  IMAD.MOV R20, RZ, RZ, -R20 ;  /* 0x000000ffff147224 */ /* 0x000fca00078e0a14 */
[----:B------:R-:W-:-:S13]  /*06e0*/  ISETP.GE.AND P0, PT, R20, RZ, PT ;  /* 0x000000ff1400720c */ /* 0x000fda0003f06270 */
[----:B------:R-:W-:Y:S05]  /*06f0*/  @P0 BRA `(.L_x_3) ;  /* 0x0000000c006c0947 */ /* 0x000fea0003800000 */
[----:B------:R-:W-:Y:S02]  /*0700*/  IADD3 R21, PT, PT, -R20, RZ, RZ ;  /* 0x000000ff14157210 */ /* 0x000fe40007ffe1ff */
[----:B------:R-:W-:Y:S02]  /*0710*/  PLOP3.LUT P0, PT, PT, PT, PT, 0x80, 0x8 ;  /* 0x000000000008781c */ /* 0x000fe40003f0f070 */
[----:B------:R-:W-:-:S13]  /*0720*/  ISETP.GT.AND P1, PT, R21, 0x6, PT ;  /* 0x000000061500780c */ /* 0x000fda0003f24270 */
[----:B------:R-:W-:Y:S05]  /*0730*/  @!P1 BRA `(.L_x_4) ;  /* 0x0000000800309947 */ /* 0x000fea0003800000 */
[----:B------:R-:W-:-:S13]  /*0740*/  PLOP3.LUT P0, PT, PT, PT, PT, 0x8, 0x80 ;  /* 0x000000000080781c */ /* 0x000fda0003f0e170 */
.L_x_5:
[----:B------:R-:W2:Y:S04]  /*0750*/  LDG.E R21, desc[UR6][R2.64] ;  /* 0x0000000602157981 */ /* 0x000ea8000c1e1900 */
[----:B------:R-:W3:Y:S04]  /*0760*/  LDG.E R23, desc[UR6][R8.64] ;  /* 0x0000000608177981 */ /* 0x000ee8000c1e1900 */
[----:B------:R-:W4:Y:S04]  /*0770*/  LDG.E R25, desc[UR6][R12.64] ;  /* 0x000000060c197981 */ /* 0x000f28000c1e1900 */
[----:B------:R-:W5:Y:S04]  /*0780*/  LDG.E R27, desc[UR6][R6.64] ;  /* 0x00000006061b7981 */ /* 0x000f68000c1e1900 */
[----:B--2---:R-:W-:Y:S04]  /*0790*/  STS [R10], R21 ;  /* 0x000000150a007388 */ /* 0x004fe80000000800 */
[----:B---3--:R-:W-:Y:S04]  /*07a0*/  STS [R10+0x420], R23 ;  /* 0x000420170a007388 */ /* 0x008fe80000000800 */
[----:B----4-:R-:W-:Y:S04]  /*07b0*/  STS [R10+0x840], R25 ;  /* 0x000840190a007388 */ /* 0x010fe80000000800 */
[----:B-----5:R-:W-:Y:S01]  /*07c0*/  STS [R10+0xc60], R27 ;  /* 0x000c601b0a007388 */ /* 0x020fe20000000800 */
[----:B------:R-:W-:Y:S06]  /*07d0*/  BAR.SYNC.DEFER_BLOCKING 0x0 ;  /* 0x0000000000007b1d */ /* 0x000fec0000010000 */
[----:B0-----:R-:W0:Y:S04]  /*07e0*/  LDS R29, [R11] ;  /* 0x000000000b1d7984 */ /* 0x001e280000000800 */
[----:B------:R-:W1:Y:S04]  /*07f0*/  LDS R22, [R11+0x20] ;  /* 0x000020000b167984 */ /* 0x000e680000000800 */
[----:B------:R-:W2:Y:S04]  /*0800*/  LDS R24, [R11+0x40] ;  /* 0x000040000b187984 */ /* 0x000ea80000000800 */
[----:B------:R-:W3:Y:S04]  /*0810*/  LDS R26, [R11+0x60] ;  /* 0x000060000b1a7984 */ /* 0x000ee80000000800 */
[----:B0-----:R-:W-:Y:S04]  /*0820*/  STG.E desc[UR6][R14.64], R29 ;  /* 0x0000001d0e007986 */ /* 0x001fe8000c101906 */
[----:B-1----:R-:W-:Y:S04]  /*0830*/  STG.E desc[UR6][R16.64], R22 ;  /* 0x0000001610007986 */ /* 0x002fe8000c101906 */
[----:B--2---:R-:W-:Y:S04]  /*0840*/  STG.E desc[UR6][R18.64], R24 ;  /* 0x0000001812007986 */ /* 0x004fe8000c101906 */
[----:B---3--:R-:W-:Y:S04]  /*0850*/  STG.E desc[UR6][R4.64], R26 ;  /* 0x0000001a04007986 */ /* 0x008fe8000c101906 */
        /* <DEDUP_REMOVED lines=9> */
[----:B------:R-:W0:Y:S04]  /*08f0*/  LDS R29, [R11] ;  /* 0x000000000b1d7984 */ /* 0x000e280000000800 */
        /* <DEDUP_REMOVED lines=95> */
[----:B------:R-:W5:Y:S01]  /*0ef0*/  LDG.E R27, desc[UR6][R6.64] ;  /* 0x00000006061b7981 */ /* 0x000f62000c1e1900 */
[----:B------:R-:W-:-:S05]  /*0f00*/  VIADD R20, R20, 0x8 ;  /* 0x0000000814147836 */ /* 0x000fca0000000000 */
[----:B------:R-:W-:Y:S01]  /*0f10*/  ISETP.GE.AND P1, PT, R20, -0x6, PT ;  /* 0xfffffffa1400780c */ /* 0x000fe20003f26270 */
        /* <DEDUP_REMOVED lines=9> */
[----:B0-----:R0:W-:Y:S04]  /*0fb0*/  STG.E desc[UR6][R14.64], R29 ;  /* 0x0000001d0e007986 */ /* 0x0011e8000c101906 */
[----:B-1----:R0:W-:Y:S04]  /*0fc0*/  STG.E desc[UR6][R16.64], R22 ;  /* 0x0000001610007986 */ /* 0x0021e8000c101906 */
[----:B--2---:R0:W-:Y:S04]  /*0fd0*/  STG.E desc[UR6][R18.64], R24 ;  /* 0x0000001812007986 */ /* 0x0041e8000c101906 */
[----:B---3--:R0:W-:Y:S01]  /*0fe0*/  STG.E desc[UR6][R4.64], R26 ;  /* 0x0000001a04007986 */ /* 0x0081e2000c101906 */
[----:B------:R-:W-:Y:S05]  /*0ff0*/  @!P1 BRA `(.L_x_5) ;  /* 0xfffffff400d49947 */ /* 0x000fea000383ffff */
.L_x_4:
[----:B------:R-:W-:-:S04]  /*1000*/  IADD3 R21, PT, PT, -R20, RZ, RZ ;  /* 0x000000ff14157210 */ /* 0x000fc80007ffe1ff */
[----:B------:R-:W-:-:S13]  /*1010*/  ISETP.GT.AND P1, PT, R21, 0x2, PT ;  /* 0x000000021500780c */ /* 0x000fda0003f24270 */
[----:B------:R-:W-:Y:S05]  /*1020*/  @!P1 BRA `(.L_x_6) ;  /* 0x0000000400189947 */ /* 0x000fea0003800000 */
        /* <DEDUP_REMOVED lines=55> */
[----:B------:R-:W-:Y:S01]  /*13a0*/  PLOP3.LUT P0, PT, PT, PT, PT, 0x8, 0x80 ;  /* 0x000000000080781c */ /* 0x000fe20003f0e170 */
[----:B------:R-:W-:-:S02]  /*13b0*/  VIADD R20, R20, 0x4 ;  /* 0x0000000414147836 */ /* 0x000fc40000000000 */
        /* <DEDUP_REMOVED lines=12> */
[----:B---3--:R4:W-:Y:S02]  /*1480*/  STG.E desc[UR6][R4.64], R26 ;  /* 0x0000001a04007986 */ /* 0x0089e4000c101906 */
.L_x_6:
[----:B------:R-:W-:-:S13]  /*1490*/  ISETP.NE.OR P0, PT, R20, RZ, P0 ;  /* 0x000000ff1400720c */ /* 0x000fda0000705670 */
[----:B------:R-:W-:Y:S05]  /*14a0*/  @!P0 BRA `(.L_x_2) ;  /* 0x0000000000948947 */ /* 0x000fea0003800000 */
.L_x_3:
[----:B------:R-:W2:Y:S04]  /*14b0*/  LDG.E R21, desc[UR6][R2.64] ;  /* 0x0000000602157981 */ /* 0x000ea8000c1e1900 */
[----:B------:R-:W3:Y:S04]  /*14c0*/  LDG.E R23, desc[UR6][R8.64] ;  /* 0x0000000608177981 */ /* 0x000ee8000c1e1900 */
[----:B------:R-:W5:Y:S04]  /*14d0*/  LDG.E R25, desc[UR6][R12.64] ;  /* 0x000000060c197981 */ /* 0x000f68000c1e1900 */
[----:B------:R-:W4:Y:S04]  /*14e0*/  LDG.E R27, desc[UR6][R6.64] ;  /* 0x00000006061b7981 */ /* 0x000f28000c1e1900 */
[----:B--2---:R-:W-:Y:S04]  /*14f0*/  STS [R10], R21 ;  /* 0x000000150a007388 */ /* 0x004fe80000000800 */
[----:B---3--:R-:W-:Y:S04]  /*1500*/  STS [R10+0x420], R23 ;  /* 0x000420170a007388 */ /* 0x008fe80000000800 */
[----:B-----5:R-:W-:Y:S04]  /*1510*/  STS [R10+0x840], R25 ;  /* 0x000840190a007388 */ /* 0x020fe80000000800 */
[----:B----4-:R-:W-:Y:S01]  /*1520*/  STS [R10+0xc60], R27 ;  /* 0x000c601b0a007388 */ /* 0x010fe20000000800 */
        /* <DEDUP_REMOVED lines=13> */
[----:B------:R-:W-:-:S04]  /*1600*/  IADD3 R20, PT, PT, R20, 0x2, RZ ;  /* 0x0000000214147810 */ /* 0x000fc80007ffe0ff */
[----:B------:R-:W-:Y:S01]  /*1610*/  ISETP.NE.AND P0, PT, R20, RZ, PT ;  /* 0x000000ff1400720c */ /* 0x000fe20003f05270 */
        /* <DEDUP_REMOVED lines=13> */
[----:B------:R-:W-:Y:S05]  /*16f0*/  @P0 BRA `(.L_x_3) ;  /* 0xfffffffc006c0947 */ /* 0x000fea000383ffff */
.L_x_2:
[----:B------:R-:W-:-:S04]  /*1700*/  LOP3.LUT R0, R0, 0x1, RZ, 0xc0, !PT ;  /* 0x0000000100007812 */ /* 0x000fc800078ec0ff */
[----:B------:R-:W-:-:S13]  /*1710*/  ISETP.NE.U32.AND P0, PT, R0, 0x1, PT ;  /* 0x000000010000780c */ /* 0x000fda0003f05070 */
[----:B------:R-:W-:Y:S05]  /*1720*/  @P0 EXIT ;  /* 0x000000000000094d */ /* 0x000fea0003800000 */
        /* <DEDUP_REMOVED lines=9> */
[----:B------:R-:W1:Y:S04]  /*17c0*/  LDS R21, [R11] ;  /* 0x000000000b157984 */ /* 0x000e680000000800 */
[----:B------:R-:W2:Y:S04]  /*17d0*/  LDS R23, [R11+0x20] ;  /* 0x000020000b177984 */ /* 0x000ea80000000800 */
[----:B------:R-:W3:Y:S04]  /*17e0*/  LDS R25, [R11+0x40] ;  /* 0x000040000b197984 */ /* 0x000ee80000000800 */
[----:B------:R-:W4:Y:S04]  /*17f0*/  LDS R27, [R11+0x60] ;  /* 0x000060000b1b7984 */ /* 0x000f280000000800 */
[----:B-1----:R-:W-:Y:S04]  /*1800*/  STG.E desc[UR6][R14.64], R21 ;  /* 0x000000150e007986 */ /* 0x002fe8000c101906 */
[----:B--2---:R-:W-:Y:S04]  /*1810*/  STG.E desc[UR6][R16.64], R23 ;  /* 0x0000001710007986 */ /* 0x004fe8000c101906 */
[----:B---3--:R-:W-:Y:S04]  /*1820*/  STG.E desc[UR6][R18.64], R25 ;  /* 0x0000001912007986 */ /* 0x008fe8000c101906 */
[----:B----4-:R-:W-:Y:S01]  /*1830*/  STG.E desc[UR6][R4.64], R27 ;  /* 0x0000001b04007986 */ /* 0x010fe2000c101906 */
[----:B------:R-:W-:Y:S05]  /*1840*/  EXIT ;  /* 0x000000000000794d */ /* 0x000fea0003800000 */
.L_x_7:
[----:B------:R-:W-:-:S00]  /*1850*/  BRA `(.L_x_7) ;  /* 0xfffffffc00fc7947 */ /* 0x000fc0000383ffff */
[----:B------:R-:W-:-:S00]  /*1860*/  NOP ;  /* 0x0000000000007918 */ /* 0x000fc00000000000 */
        /* <DEDUP_REMOVED lines=9> */
.L_x_46:


//--------------------- .text._Z22transposeCoarseGrainedPfS_iii --------------------------
	.section	.text._Z22transposeCoarseGrainedPfS_iii,"ax",@progbits
	.align	128
        .global         _Z22transposeCoarseGrainedPfS_iii
        .type           _Z22transposeCoarseGrainedPfS_iii,@function
        .size           _Z22transposeCoarseGrainedPfS_iii,(.L_x_47 - _Z22transposeCoarseGrainedPfS_iii)
        .other          _Z22transposeCoarseGrainedPfS_iii,@"STO_CUDA_ENTRY STV_DEFAULT"
_Z22transposeCoarseGrainedPfS_iii:
.text._Z22transposeCoarseGrainedPfS_iii:
[----:B------:R-:W-:Y:S08]  /*0000*/  LDC R1, c[0x0][0x37c] ;  /* 0x0000df00ff017b82 */ /* 0x000ff00000000800 */
[----:B------:R-:W0:Y:S02]  /*0010*/  LDC R0, c[0x0][0x398] ;  /* 0x0000e600ff007b82 */ /* 0x000e240000000800 */
[----:B0-----:R-:W-:-:S13]  /*0020*/  ISETP.GE.AND P0, PT, R0, 0x1, PT ;  /* 0x000000010000780c */ /* 0x001fda0003f06270 */
[----:B------:R-:W-:Y:S05]  /*0030*/  @!P0 EXIT ;  /* 0x000000000000894d */ /* 0x000fea0003800000 */
[----:B------:R-:W0:Y:S01]  /*0040*/  S2R R12, SR_TID.X ;  /* 0x00000000000c7919 */ /* 0x000e220000002100 */
[----:B------:R-:W1:Y:S01]  /*0050*/  S2UR UR5, SR_CgaCtaId ;  /* 0x00000000000579c3 */ /* 0x000e620000008800 */
[----:B------:R-:W-:Y:S01]  /*0060*/  UMOV UR4, 0x400 ;  /* 0x0000040000047882 */ /* 0x000fe20000000000 */
[----:B------:R-:W-:Y:S01]  /*0070*/  ISETP.NE.AND P0, PT, R0, 0x1, PT ;  /* 0x000000010000780c */ /* 0x000fe20003f05270 */
[----:B------:R-:W0:Y:S01]  /*0080*/  S2R R11, SR_CTAID.X ;  /* 0x00000000000b7919 */ /* 0x000e220000002500 */
[----:B------:R-:W2:Y:S04]  /*0090*/  S2R R10, SR_CTAID.Y ;  /* 0x00000000000a7919 */ /* 0x000ea80000002600 */
[----:B------:R-:W3:Y:S01]  /*00a0*/  LDC.64 R4, c[0x0][0x390] ;  /* 0x0000e400ff047b82 */ /* 0x000ee20000000a00 */
[----:B------:R-:W4:Y:S07]  /*00b0*/  S2R R13, SR_TID.Y ;  /* 0x00000000000d7919 */ /* 0x000f2e0000002200 */
[----:B------:R-:W5:Y:S08]  /*00c0*/  LDC.64 R6, c[0x0][0x388] ;  /* 0x0000e200ff067b82 */ /* 0x000f700000000a00 */
[----:B------:R-:W5:Y:S01]  /*00d0*/  LDC.64 R2, c[0x0][0x380] ;  /* 0x0000e000ff027b82 */ /* 0x000f620000000a00 */
[----:B-1----:R-:W-:Y:S01]  /*00e0*/  ULEA UR4, UR5, UR4, 0x18 ;  /* 0x0000000405047291 */ /* 0x002fe2000f8ec0ff */
[----:B0-----:R-:W-:Y:S01]  /*00f0*/  LEA R9, R11, R12, 0x5 ;  /* 0x0000000c0b097211 */ /* 0x001fe200078e28ff */
[----:B--2---:R-:W-:-:S04]  /*0100*/  IMAD R8, R10, 0x20, R12 ;  /* 0x000000200a087824 */ /* 0x004fc800078e020c */
[----:B------:R-:W-:-:S05]  /*0110*/  LEA R12, R12, UR4, 0x2 ;  /* 0x000000040c0c7c11 */ /* 0x000fca000f8e10ff */
[----:B------:R-:W0:Y:S01]  /*0120*/  LDCU.64 UR4, c[0x0][0x358] ;  /* 0x00006b00ff0477ac */ /* 0x000e220008000a00 */
[--C-:B----4-:R-:W-:Y:S02]  /*0130*/  IMAD R11, R11, 0x20, R13.reuse ;  /* 0x000000200b0b7824 */ /* 0x110fe400078e020d */
[----:B------:R-:W-:Y:S02]  /*0140*/  IMAD R10, R10, 0x20, R13 ;  /* 0x000000200a0a7824 */ /* 0x000fe400078e020d */
[----:B---3--:R-:W-:Y:S02]  /*0150*/  IMAD R14, R11, R5, R8 ;  /* 0x000000050b0e7224 */ /* 0x008fe400078e0208 */
[----:B------:R-:W-:Y:S02]  /*0160*/  IMAD R9, R10, R4, R9 ;  /* 0x000000040a097224 */ /* 0x000fe400078e0209 */
[----:B------:R-:W-:Y:S01]  /*0170*/  IMAD R12, R13, 0x84, R12 ;  /* 0x000000840d0c7824 */ /* 0x000fe200078e020c */
[CC--:B------:R-:W-:Y:S01]  /*0180*/  LEA R18, R5.reuse, R14.reuse, 0x4 ;  /* 0x0000000e05127211 */ /* 0x0c0fe200078e20ff */
[C-C-:B------:R-:W-:Y:S01]  /*0190*/  IMAD R13, R4.reuse, 0x10, R9.reuse ;  /* 0x00000010040d7824 */ /* 0x140fe200078e0209 */
[C---:B------:R-:W-:Y:S01]  /*01a0*/  LEA R17, R5.reuse, R14, 0x3 ;  /* 0x0000000e05117211 */ /* 0x040fe200078e18ff */
[C---:B------:R-:W-:Y:S01]  /*01b0*/  IMAD R11, R4.reuse, 0x8, R9 ;  /* 0x00000008040b7824 */ /* 0x040fe200078e0209 */
[----:B------:R-:W-:Y:S01]  /*01c0*/  LEA R21, R5, R18, 0x3 ;  /* 0x0000001205157211 */ /* 0x000fe200078e18ff */
[----:B------:R-:W-:-:S02]  /*01d0*/  IMAD R15, R4, 0x8, R13 ;  /* 0x00000008040f7824 */ /* 0x000fc400078e020d */
[----:B-----5:R-:W-:-:S04]  /*01e0*/  IMAD.WIDE R4, R9, 0x4, R6 ;  /* 0x0000000409047825 */ /* 0x020fc800078e0206 */
[----:B------:R-:W-:-:S04]  /*01f0*/  IMAD.WIDE R8, R11, 0x4, R6 ;  /* 0x000000040b087825 */ /* 0x000fc800078e0206 */
[----:B------:R-:W-:-:S04]  /*0200*/  IMAD.WIDE R10, R13, 0x4, R6 ;  /* 0x000000040d0a7825 */ /* 0x000fc800078e0206 */
[----:B------:R-:W-:-:S04]  /*0210*/  IMAD.WIDE R6, R15, 0x4, R6 ;  /* 0x000000040f067825 */ /* 0x000fc800078e0206 */
[----:B------:R-:W-:-:S04]  /*0220*/  IMAD.WIDE R14, R14, 0x4, R2 ;  /* 0x000000040e0e7825 */ /* 0x000fc800078e0202 */
[----:B------:R-:W-:-:S04]  /*0230*/  IMAD.WIDE R16, R17, 0x4, R2 ;  /* 0x0000000411107825 */ /* 0x000fc800078e0202 */
[----:B------:R-:W-:-:S04]  /*0240*/  IMAD.WIDE R18, R18, 0x4, R2 ;  /* 0x0000000412127825 */ /* 0x000fc800078e0202 */
[----:B------:R-:W-:Y:S01]  /*0250*/  IMAD.WIDE R2, R21, 0x4, R2 ;  /* 0x0000000415027825 */ /* 0x000fe200078e0202 */
[----:B0-----:R-:W-:Y:S06]  /*0260*/  @!P0 BRA `(.L_x_8) ;  /* 0x0000001000108947 */ /* 0x001fec0003800000 */
        /* <DEDUP_REMOVED lines=9> */
.L_x_11:
        /* <DEDUP_REMOVED lines=139> */
.L_x_10:
[----:B0-----:R-:W-:-:S04]  /*0bb0*/  IADD3 R20, PT, PT, -R13, RZ, RZ ;  /* 0x000000ff0d147210 */ /* 0x001fc80007ffe1ff */
        /* <DEDUP_REMOVED lines=72> */
.L_x_12:
[----:B------:R-:W-:-:S13]  /*1040*/  ISETP.NE.OR P0, PT, R13, RZ, P0 ;  /* 0x000000ff0d00720c */ /* 0x000fda0000705670 */
[----:B------:R-:W-:Y:S05]  /*1050*/  @!P0 BRA `(.L_x_8) ;  /* 0x0000000000948947 */ /* 0x000fea0003800000 */
.L_x_9:
[----:B------:R-:W2:Y:S04]  /*1060*/  LDG.E R21, desc[UR4][R4.64] ;  /* 0x0000000404157981 */ /* 0x000ea8000c1e1900 */
[----:B------:R-:W3:Y:S04]  /*1070*/  LDG.E R23, desc[UR4][R8.64] ;  /* 0x0000000408177981 */ /* 0x000ee8000c1e1900 */
[----:B----4-:R-:W4:Y:S04]  /*1080*/  LDG.E R25, desc[UR4][R10.64] ;  /* 0x000000040a197981 */ /* 0x010f28000c1e1900 */
        /* <DEDUP_REMOVED lines=34> */
.L_x_8:
        /* <DEDUP_REMOVED lines=21> */
.L_x_13:
        /* <DEDUP_REMOVED lines=16> */
.L_x_47:


//--------------------- .text._Z20transposeFineGrainedPfS_iii --------------------------
	.section	.text._Z20transposeFineGrainedPfS_iii,"ax",@progbits
	.align	128
        .global         _Z20transposeFineGrainedPfS_iii
        .type           _Z20transposeFineGrainedPfS_iii,@function
        .size           _Z20transposeFineGrainedPfS_iii,(.L_x_48 - _Z20transposeFineGrainedPfS_iii)
        .other          _Z20transposeFineGrainedPfS_iii,@"STO_CUDA_ENTRY STV_DEFAULT"
_Z20transposeFineGrainedPfS_iii:
.text._Z20transposeFineGrainedPfS_iii:
[----:B------:R-:W-:Y:S08]  /*0000*/  LDC R1, c[0x0][0x37c] ;  /* 0x0000df00ff017b82 */ /* 0x000ff00000000800 */
[----:B------:R-:W0:Y:S01]  /*0010*/  LDC R0, c[0x0][0x398] ;  /* 0x0000e600ff007b82 */ /* 0x000e220000000800 */
[----:B------:R-:W1:Y:S01]  /*0020*/  S2R R23, SR_CTAID.X ;  /* 0x0000000000177919 */ /* 0x000e620000002500 */
[----:B------:R-:W2:Y:S01]  /*0030*/  S2R R24, SR_TID.X ;  /* 0x0000000000187919 */ /* 0x000ea20000002100 */
[----:B------:R-:W3:Y:S01]  /*0040*/  S2R R2, SR_CTAID.Y ;  /* 0x0000000000027919 */ /* 0x000ee20000002600 */
[----:B------:R-:W4:Y:S01]  /*0050*/  S2R R3, SR_TID.Y ;  /* 0x0000000000037919 */ /* 0x000f220000002200 */
[----:B0-----:R-:W-:-:S13]  /*0060*/  ISETP.GE.AND P0, PT, R0, 0x1, PT ;  /* 0x000000010000780c */ /* 0x001fda0003f06270 */
[----:B-1234-:R-:W-:Y:S05]  /*0070*/  @!P0 EXIT ;  /* 0x000000000000894d */ /* 0x01efea0003800000 */
[----:B------:R-:W0:Y:S01]  /*0080*/  S2UR UR5, SR_CgaCtaId ;  /* 0x00000000000579c3 */ /* 0x000e220000008800 */
[----:B------:R-:W-:Y:S01]  /*0090*/  UMOV UR4, 0x400 ;  /* 0x0000040000047882 */ /* 0x000fe20000000000 */
[----:B------:R-:W-:Y:S01]  /*00a0*/  IMAD R23, R23, 0x20, R24 ;  /* 0x0000002017177824 */ /* 0x000fe200078e0218 */
[----:B------:R-:W-:Y:S01]  /*00b0*/  ISETP.NE.AND P0, PT, R0, 0x1, PT ;  /* 0x000000010000780c */ /* 0x000fe20003f05270 */
[----:B------:R-:W-:-:S04]  /*00c0*/  IMAD R2, R2, 0x20, R3 ;  /* 0x0000002002027824 */ /* 0x000fc800078e0203 */
[----:B------:R-:W1:Y:S08]  /*00d0*/  LDC R4, c[0x0][0x390] ;  /* 0x0000e400ff047b82 */ /* 0x000e700000000800 */
[----:B------:R-:W2:Y:S08]  /*00e0*/  LDC R6, c[0x0][0x394] ;  /* 0x0000e500ff067b82 */ /* 0x000eb00000000800 */
[----:B------:R-:W3:Y:S01]  /*00f0*/  LDC.64 R16, c[0x0][0x388] ;  /* 0x0000e200ff107b82 */ /* 0x000ee20000000a00 */
[----:B0-----:R-:W-:-:S06]  /*0100*/  ULEA UR4, UR5, UR4, 0x18 ;  /* 0x0000000405047291 */ /* 0x001fcc000f8ec0ff */
[----:B------:R-:W-:Y:S01]  /*0110*/  LEA R22, R24, UR4, 0x2 ;  /* 0x0000000418167c11 */ /* 0x000fe2000f8e10ff */
[----:B------:R-:W0:Y:S01]  /*0120*/  LDC.64 R14, c[0x0][0x380] ;  /* 0x0000e000ff0e7b82 */ /* 0x000e220000000a00 */
[----:B-1----:R-:W-:Y:S02]  /*0130*/  IMAD R23, R2, R4, R23 ;  /* 0x0000000402177224 */ /* 0x002fe400078e0217 */
[----:B------:R-:W-:Y:S01]  /*0140*/  LEA R24, R24, R22, 0x7 ;  /* 0x0000001618187211 */ /* 0x000fe200078e38ff */
[C---:B------:R-:W-:Y:S01]  /*0150*/  IMAD R22, R3.reuse, 0x84, R22 ;  /* 0x0000008403167824 */ /* 0x040fe200078e0216 */
[----:B------:R-:W1:Y:S01]  /*0160*/  LDCU.64 UR4, c[0x0][0x358] ;  /* 0x00006b00ff0477ac */ /* 0x000e620008000a00 */
[CC--:B------:R-:W-:Y:S01]  /*0170*/  LEA R11, R4.reuse, R23.reuse, 0x4 ;  /* 0x00000017040b7211 */ /* 0x0c0fe200078e20ff */
[----:B------:R-:W-:Y:S01]  /*0180*/  IMAD R13, R4, 0x8, R23 ;  /* 0x00000008040d7824 */ /* 0x000fe200078e0217 */
[CC--:B--2---:R-:W-:Y:S01]  /*0190*/  LEA R5, R6.reuse, R23.reuse, 0x4 ;  /* 0x0000001706057211 */ /* 0x0c4fe200078e20ff */
[----:B------:R-:W-:Y:S01]  /*01a0*/  IMAD R24, R3, 0x4, R24 ;  /* 0x0000000403187824 */ /* 0x000fe200078e0218 */
[----:B------:R-:W-:Y:S01]  /*01b0*/  LEA R7, R6, R23, 0x3 ;  /* 0x0000001706077211 */ /* 0x000fe200078e18ff */
[----:B------:R-:W-:-:S02]  /*01c0*/  IMAD R9, R4, 0x8, R11 ;  /* 0x0000000804097824 */ /* 0x000fc400078e020b */
[----:B------:R-:W-:Y:S02]  /*01d0*/  IMAD R3, R6, 0x8, R5 ;  /* 0x0000000806037824 */ /* 0x000fe400078e0205 */
[----:B---3--:R-:W-:-:S04]  /*01e0*/  IMAD.WIDE R12, R13, 0x4, R16 ;  /* 0x000000040d0c7825 */ /* 0x008fc800078e0210 */
[----:B------:R-:W-:-:S04]  /*01f0*/  IMAD.WIDE R10, R11, 0x4, R16 ;  /* 0x000000040b0a7825 */ /* 0x000fc800078e0210 */
[----:B------:R-:W-:-:S04]  /*0200*/  IMAD.WIDE R8, R9, 0x4, R16 ;  /* 0x0000000409087825 */ /* 0x000fc800078e0210 */
[----:B0-----:R-:W-:-:S04]  /*0210*/  IMAD.WIDE R6, R7, 0x4, R14 ;  /* 0x0000000407067825 */ /* 0x001fc800078e020e */
[----:B------:R-:W-:-:S04]  /*0220*/  IMAD.WIDE R4, R5, 0x4, R14 ;  /* 0x0000000405047825 */ /* 0x000fc800078e020e */
[----:B------:R-:W-:Y:S01]  /*0230*/  IMAD.WIDE R2, R3, 0x4, R14 ;  /* 0x0000000403027825 */ /* 0x000fe200078e020e */
[----:B-1----:R-:W-:Y:S06]  /*0240*/  @!P0 BRA `(.L_x_14) ;  /* 0x0000001000188947 */ /* 0x002fec0003800000 */
[----:B------:R-:W-:Y:S01]  /*0250*/  LOP3.LUT R25, R0, 0x7ffffffe, RZ, 0xc0, !PT ;  /* 0x7ffffffe00197812 */ /* 0x000fe200078ec0ff */
[----:B------:R-:W-:-:S03]  /*0260*/  IMAD.WIDE R18, R23, 0x4, R16 ;  /* 0x0000000417127825 */ /* 0x000fc600078e0210 */
[----:B------:R-:W-:Y:S01]  /*0270*/  IADD3 R25, PT, PT, -R25, RZ, RZ ;  /* 0x000000ff19197210 */ /* 0x000fe20007ffe1ff */
[----:B------:R-:W-:-:S03]  /*0280*/  IMAD.WIDE R20, R23, 0x4, R14 ;  /* 0x0000000417147825 */ /* 0x000fc600078e020e */
[----:B------:R-:W-:-:S13]  /*0290*/  ISETP.GE.AND P0, PT, R25, RZ, PT ;  /* 0x000000ff1900720c */ /* 0x000fda0003f06270 */
[----:B------:R-:W-:Y:S05]  /*02a0*/  @P0 BRA `(.L_x_15) ;  /* 0x0000000c006c0947 */ /* 0x000fea0003800000 */
[----:B------:R-:W-:Y:S01]  /*02b0*/  IMAD.MOV R26, RZ, RZ, -R25 ;  /* 0x000000ffff1a7224 */ /* 0x000fe200078e0a19 */
[----:B------:R-:W-:-:S04]  /*02c0*/  PLOP3.LUT P0, PT, PT, PT, PT, 0x80, 0x8 ;  /* 0x000000000008781c */ /* 0x000fc80003f0f070 */
[----:B------:R-:W-:-:S13]  /*02d0*/  ISETP.GT.AND P1, PT, R26, 0x6, PT ;  /* 0x000000061a00780c */ /* 0x000fda0003f24270 */
[----:B------:R-:W-:Y:S05]  /*02e0*/  @!P1 BRA `(.L_x_16) ;  /* 0x0000000800309947 */ /* 0x000fea0003800000 */
[----:B------:R-:W-:-:S13]  /*02f0*/  PLOP3.LUT P0, PT, PT, PT, PT, 0x8, 0x80 ;  /* 0x000000000080781c */ /* 0x000fda0003f0e170 */
.L_x_17:
[----:B0-----:R-:W2:Y:S04]  /*0300*/  LDG.E R27, desc[UR4][R18.64] ;  /* 0x00000004121b7981 */ /* 0x001ea8000c1e1900 */
        /* <DEDUP_REMOVED lines=15> */
[----:B---3--:R3:W-:Y:S04]  /*0400*/  STG.E desc[UR4][R2.64], R28 ;  /* 0x0000001c02007986 */ /* 0x0087e8000c101904 */
[----:B0-----:R-:W4:Y:S04]  /*0410*/  LDG.E R27, desc[UR4][R18.64] ;  /* 0x00000004121b7981 */ /* 0x001f28000c1e1900 */
[----:B-1----:R-:W5:Y:S04]  /*0420*/  LDG.E R29, desc[UR4][R12.64] ;  /* 0x000000040c1d7981 */ /* 0x002f68000c1e1900 */
[----:B--2---:R-:W2:Y:S04]  /*0430*/  LDG.E R26, desc[UR4][R10.64] ;  /* 0x000000040a1a7981 */ /* 0x004ea8000c1e1900 */
[----:B---3--:R-:W3:Y:S04]  /*0440*/  LDG.E R28, desc[UR4][R8.64] ;  /* 0x00000004081c7981 */ /* 0x008ee8000c1e1900 */
[----:B----4-:R-:W-:Y:S04]  /*0450*/  STS [R22], R27 ;  /* 0x0000001b16007388 */ /* 0x010fe80000000800 */
[----:B-----5:R-:W-:Y:S04]  /*0460*/  STS [R22+0x420], R29 ;  /* 0x0004201d16007388 */ /* 0x020fe80000000800 */
[----:B--2---:R-:W-:Y:S04]  /*0470*/  STS [R22+0x840], R26 ;  /* 0x0008401a16007388 */ /* 0x004fe80000000800 */
[----:B---3--:R-:W-:Y:S01]  /*0480*/  STS [R22+0xc60], R28 ;  /* 0x000c601c16007388 */ /* 0x008fe20000000800 */
        /* <DEDUP_REMOVED lines=97> */
[----:B---3--:R-:W3:Y:S01]  /*0aa0*/  LDG.E R28, desc[UR4][R8.64] ;  /* 0x00000004081c7981 */ /* 0x008ee2000c1e1900 */
[----:B------:R-:W-:-:S04]  /*0ab0*/  IADD3 R25, PT, PT, R25, 0x8, RZ ;  /* 0x0000000819197810 */ /* 0x000fc80007ffe0ff */
[----:B------:R-:W-:Y:S01]  /*0ac0*/  ISETP.GE.AND P1, PT, R25, -0x6, PT ;  /* 0xfffffffa1900780c */ /* 0x000fe20003f26270 */
        /* <DEDUP_REMOVED lines=14> */
.L_x_16:
[----:B0-----:R-:W-:-:S05]  /*0bb0*/  IMAD.MOV R26, RZ, RZ, -R25 ;  /* 0x000000ffff1a7224 */ /* 0x001fca00078e0a19 */
        /* <DEDUP_REMOVED lines=57> */
[----:B------:R-:W-:-:S02]  /*0f50*/  PLOP3.LUT P0, PT, PT, PT, PT, 0x8, 0x80 ;  /* 0x000000000080781c */ /* 0x000fc40003f0e170 */
[----:B------:R-:W-:Y:S01]  /*0f60*/  IADD3 R25, PT, PT, R25, 0x4, RZ ;  /* 0x0000000419197810 */ /* 0x000fe20007ffe0ff */
        /* <DEDUP_REMOVED lines=13> */
.L_x_18:
[----:B------:R-:W-:-:S13]  /*1040*/  ISETP.NE.OR P0, PT, R25, RZ, P0 ;  /* 0x000000ff1900720c */ /* 0x000fda0000705670 */
[----:B------:R-:W-:Y:S05]  /*1050*/  @!P0 BRA `(.L_x_14) ;  /* 0x0000000000948947 */ /* 0x000fea0003800000 */
.L_x_15:
[----:B0---4-:R-:W2:Y:S04]  /*1060*/  LDG.E R27, desc[UR4][R18.64] ;  /* 0x00000004121b7981 */ /* 0x011ea8000c1e1900 */
        /* <DEDUP_REMOVED lines=20> */
[----:B------:R-:W-:-:S05]  /*11b0*/  VIADD R25, R25, 0x2 ;  /* 0x0000000219197836 */ /* 0x000fca0000000000 */
[----:B------:R-:W-:Y:S01]  /*11c0*/  ISETP.NE.AND P0, PT, R25, RZ, PT ;  /* 0x000000ff1900720c */ /* 0x000fe20003f05270 */
        /* <DEDUP_REMOVED lines=14> */
.L_x_14:
[----:B------:R-:W-:-:S04]  /*12b0*/  LOP3.LUT R0, R0, 0x1, RZ, 0xc0, !PT ;  /* 0x0000000100007812 */ /* 0x000fc800078ec0ff */
[----:B------:R-:W-:-:S13]  /*12c0*/  ISETP.NE.U32.AND P0, PT, R0, 0x1, PT ;  /* 0x000000010000780c */ /* 0x000fda0003f05070 */
[----:B------:R-:W-:Y:S05]  /*12d0*/  @P0 EXIT ;  /* 0x000000000000094d */ /* 0x000fea0003800000 */
[C---:B------:R-:W-:Y:S01]  /*12e0*/  IMAD.WIDE R16, R23.reuse, 0x4, R16 ;  /* 0x0000000417107825 */ /* 0x040fe200078e0210 */
[----:B------:R-:W2:Y:S04]  /*12f0*/  LDG.E R13, desc[UR4][R12.64] ;  /* 0x000000040c0d7981 */ /* 0x000ea8000c1e1900 */
[----:B------:R-:W3:Y:S04]  /*1300*/  LDG.E R11, desc[UR4][R10.64] ;  /* 0x000000040a0b7981 */ /* 0x000ee8000c1e1900 */
[----:B------:R-:W5:Y:S04]  /*1310*/  LDG.E R17, desc[UR4][R16.64] ;  /* 0x0000000410117981 */ /* 0x000f68000c1e1900 */
[----:B------:R-:W4:Y:S01]  /*1320*/  LDG.E R9, desc[UR4][R8.64] ;  /* 0x0000000408097981 */ /* 0x000f22000c1e1900 */
[----:B------:R-:W-:-:S03]  /*1330*/  IMAD.WIDE R14, R23, 0x4, R14 ;  /* 0x00000004170e7825 */ /* 0x000fc600078e020e */
[----:B--2---:R-:W-:Y:S04]  /*1340*/  STS [R22+0x420], R13 ;  /* 0x0004200d16007388 */ /* 0x004fe80000000800 */
[----:B---3--:R-:W-:Y:S04]  /*1350*/  STS [R22+0x840], R11 ;  /* 0x0008400b16007388 */ /* 0x008fe80000000800 */
[----:B-----5:R-:W-:Y:S04]  /*1360*/  STS [R22], R17 ;  /* 0x0000001116007388 */ /* 0x020fe80000000800 */
[----:B----4-:R-:W-:Y:S01]  /*1370*/  STS [R22+0xc60], R9 ;  /* 0x000c600916007388 */ /* 0x010fe20000000800 */
[----:B------:R-:W-:Y:S06]  /*1380*/  BAR.SYNC.DEFER_BLOCKING 0x0 ;  /* 0x0000000000007b1d */ /* 0x000fec0000010000 */
[----:B------:R-:W1:Y:S04]  /*1390*/  LDS R19, [R24] ;  /* 0x0000000018137984 */ /* 0x000e680000000800 */
[----:B0-----:R-:W0:Y:S04]  /*13a0*/  LDS R21, [R24+0x20] ;  /* 0x0000200018157984 */ /* 0x001e280000000800 */
[----:B------:R-:W2:Y:S04]  /*13b0*/  LDS R25, [R24+0x40] ;  /* 0x0000400018197984 */ /* 0x000ea80000000800 */
[----:B------:R-:W3:Y:S04]  /*13c0*/  LDS R27, [R24+0x60] ;  /* 0x00006000181b7984 */ /* 0x000ee80000000800 */
[----:B-1----:R-:W-:Y:S04]  /*13d0*/  STG.E desc[UR4][R14.64], R19 ;  /* 0x000000130e007986 */ /* 0x002fe8000c101904 */
[----:B0-----:R-:W-:Y:S04]  /*13e0*/  STG.E desc[UR4][R6.64], R21 ;  /* 0x0000001506007986 */ /* 0x001fe8000c101904 */
[----:B--2---:R-:W-:Y:S04]  /*13f0*/  STG.E desc[UR4][R4.64], R25 ;  /* 0x0000001904007986 */ /* 0x004fe8000c101904 */
[----:B---3--:R-:W-:Y:S01]  /*1400*/  STG.E desc[UR4][R2.64], R27 ;  /* 0x0000001b02007986 */ /* 0x008fe2000c101904 */
[----:B------:R-:W-:Y:S05]  /*1410*/  EXIT ;  /* 0x000000000000794d */ /* 0x000fea0003800000 */
.L_x_19:
        /* <DEDUP_REMOVED lines=14> */
.L_x_48:


//--------------------- .text._Z13copySharedMemPfS_iii --------------------------
	.section	.text._Z13copySharedMemPfS_iii,"ax",@progbits
	.align	128
        .global         _Z13copySharedMemPfS_iii
        .type           _Z13copySharedMemPfS_iii,@function
        .size           _Z13copySharedMemPfS_iii,(.L_x_49 - _Z13copySharedMemPfS_iii)
        .other          _Z13copySharedMemPfS_iii,@"STO_CUDA_ENTRY STV_DEFAULT"
_Z13copySharedMemPfS_iii:
.text._Z13copySharedMemPfS_iii:
        /* <DEDUP_REMOVED lines=9> */
[----:B------:R-:W-:Y:S01]  /*0090*/  ISETP.NE.AND P0, PT, R14, 0x1, PT ;  /* 0x000000010e00780c */ /* 0x000fe20003f05270 */
[----:B------:R-:W-:Y:S01]  /*00a0*/  UMOV UR4, 0x400 ;  /* 0x0000040000047882 */ /* 0x000fe20000000000 */
[----:B------:R-:W-:Y:S01]  /*00b0*/  LEA R12, R12, R3, 0x5 ;  /* 0x000000030c0c7211 */ /* 0x000fe200078e28ff */
[----:B------:R-:W-:Y:S01]  /*00c0*/  IMAD R0, R0, 0x20, R5 ;  /* 0x0000002000007824 */ /* 0x000fe200078e0205 */
[----:B------:R-:W1:Y:S03]  /*00d0*/  LDCU.64 UR6, c[0x0][0x358] ;  /* 0x00006b00ff0677ac */ /* 0x000e660008000a00 */
[----:B------:R-:W2:Y:S01]  /*00e0*/  LDC R15, c[0x0][0x390] ;  /* 0x0000e400ff0f7b82 */ /* 0x000ea20000000800 */
[----:B0-----:R-:W-:-:S06]  /*00f0*/  ULEA UR4, UR5, UR4, 0x18 ;  /* 0x0000000405047291 */ /* 0x001fcc000f8ec0ff */
[----:B------:R-:W-:Y:S01]  /*0100*/  LEA R2, R3, UR4, 0x2 ;  /* 0x0000000403027c11 */ /* 0x000fe2000f8e10ff */
[----:B--2---:R-:W-:-:S03]  /*0110*/  IMAD R12, R0, R15, R12 ;  /* 0x0000000f000c7224 */ /* 0x004fc600078e020c */
[----:B------:R-:W-:Y:S01]  /*0120*/  LEA R0, R5, R2, 0x7 ;  /* 0x0000000205007211 */ /* 0x000fe200078e38ff */
[----:B------:R-:W-:Y:S01]  /*0130*/  IMAD.SHL.U32 R13, R15, 0x8, RZ ;  /* 0x000000080f0d7824 */ /* 0x000fe200078e00ff */
[----:B-1----:R-:W-:Y:S06]  /*0140*/  @!P0 BRA `(.L_x_20) ;  /* 0x0000001000408947 */ /* 0x002fec0003800000 */
[----:B------:R-:W0:Y:S01]  /*0150*/  LDC.64 R10, c[0x0][0x388] ;  /* 0x0000e200ff0a7b82 */ /* 0x000e220000000a00 */
[----:B------:R-:W-:Y:S02]  /*0160*/  LOP3.LUT R22, R14, 0x7ffffffe, RZ, 0xc0, !PT ;  /* 0x7ffffffe0e167812 */ /* 0x000fe400078ec0ff */
[----:B------:R-:W-:-:S03]  /*0170*/  LEA R3, R15, R12, 0x4 ;  /* 0x0000000c0f037211 */ /* 0x000fc600078e20ff */
[----:B------:R-:W-:Y:S01]  /*0180*/  IMAD.MOV R22, RZ, RZ, -R22 ;  /* 0x000000ffff167224 */ /* 0x000fe200078e0a16 */
[----:B------:R-:W-:Y:S01]  /*0190*/  IADD3 R19, PT, PT, R13, R3, RZ ;  /* 0x000000030d137210 */ /* 0x000fe20007ffe0ff */
[----:B------:R-:W1:Y:S03]  /*01a0*/  LDC.64 R16, c[0x0][0x380] ;  /* 0x0000e000ff107b82 */ /* 0x000e660000000a00 */
[----:B------:R-:W-:Y:S01]  /*01b0*/  ISETP.GE.AND P0, PT, R22, RZ, PT ;  /* 0x000000ff1600720c */ /* 0x000fe20003f06270 */
[----:B0-----:R-:W-:-:S04]  /*01c0*/  IMAD.WIDE R8, R12, 0x4, R10 ;  /* 0x000000040c087825 */ /* 0x001fc800078e020a */
[----:B------:R-:W-:-:S04]  /*01d0*/  IMAD.WIDE R4, R3, 0x4, R10 ;  /* 0x0000000403047825 */ /* 0x000fc800078e020a */
[----:B-1----:R-:W-:-:S04]  /*01e0*/  IMAD.WIDE R6, R12, 0x4, R16 ;  /* 0x000000040c067825 */ /* 0x002fc800078e0210 */
[----:B------:R-:W-:-:S04]  /*01f0*/  IMAD.WIDE R10, R19, 0x4, R10 ;  /* 0x00000004130a7825 */ /* 0x000fc800078e020a */
[----:B------:R-:W-:-:S04]  /*0200*/  IMAD.WIDE R2, R3, 0x4, R16 ;  /* 0x0000000403027825 */ /* 0x000fc800078e0210 */
[----:B------:R-:W-:-:S04]  /*0210*/  IMAD.WIDE R18, R19, 0x4, R16 ;  /* 0x0000000413127825 */ /* 0x000fc800078e0210 */
[----:B------:R-:W-:-:S04]  /*0220*/  IMAD.WIDE R20, R13, 0x4, R8 ;  /* 0x000000040d147825 */ /* 0x000fc800078e0208 */
[----:B------:R-:W-:Y:S01]  /*0230*/  IMAD.WIDE R16, R13, 0x4, R6 ;  /* 0x000000040d107825 */ /* 0x000fe200078e0206 */
[----:B------:R-:W-:Y:S06]  /*0240*/  @P0 BRA `(.L_x_21) ;  /* 0x0000000c006c0947 */ /* 0x000fec0003800000 */
[----:B------:R-:W-:Y:S01]  /*0250*/  IMAD.MOV R23, RZ, RZ, -R22 ;  /* 0x000000ffff177224 */ /* 0x000fe200078e0a16 */
[----:B------:R-:W-:-:S04]  /*0260*/  PLOP3.LUT P0, PT, PT, PT, PT, 0x80, 0x8 ;  /* 0x000000000008781c */ /* 0x000fc80003f0f070 */
[----:B------:R-:W-:-:S13]  /*0270*/  ISETP.GT.AND P1, PT, R23, 0x6, PT ;  /* 0x000000061700780c */ /* 0x000fda0003f24270 */
[----:B------:R-:W-:Y:S05]  /*0280*/  @!P1 BRA `(.L_x_22) ;  /* 0x0000000800309947 */ /* 0x000fea0003800000 */
[----:B------:R-:W-:-:S13]  /*0290*/  PLOP3.LUT P0, PT, PT, PT, PT, 0x8, 0x80 ;  /* 0x000000000080781c */ /* 0x000fda0003f0e170 */
.L_x_23:
        /* <DEDUP_REMOVED lines=16> */
[----:B---3--:R0:W-:Y:S04]  /*03a0*/  STG.E desc[UR6][R18.64], R23 ;  /* 0x0000001712007986 */ /* 0x0081e8000c101906 */
[----:B------:R-:W2:Y:S04]  /*03b0*/  LDG.E R25, desc[UR6][R8.64] ;  /* 0x0000000608197981 */ /* 0x000ea8000c1e1900 */
[----:B------:R-:W3:Y:S04]  /*03c0*/  LDG.E R27, desc[UR6][R20.64] ;  /* 0x00000006141b7981 */ /* 0x000ee8000c1e1900 */
[----:B------:R-:W4:Y:S04]  /*03d0*/  LDG.E R29, desc[UR6][R4.64] ;  /* 0x00000006041d7981 */ /* 0x000f28000c1e1900 */
[----:B0-----:R-:W5:Y:S04]  /*03e0*/  LDG.E R23, desc[UR6][R10.64] ;  /* 0x000000060a177981 */ /* 0x001f68000c1e1900 */
        /* <DEDUP_REMOVED lines=101> */
[----:B0-----:R-:W5:Y:S01]  /*0a40*/  LDG.E R23, desc[UR6][R10.64] ;  /* 0x000000060a177981 */ /* 0x001f62000c1e1900 */
[----:B------:R-:W-:-:S04]  /*0a50*/  IADD3 R22, PT, PT, R22, 0x8, RZ ;  /* 0x0000000816167810 */ /* 0x000fc80007ffe0ff */
        /* <DEDUP_REMOVED lines=15> */
.L_x_22:
        /* <DEDUP_REMOVED lines=58> */
[----:B------:R-:W-:-:S02]  /*0ef0*/  PLOP3.LUT P0, PT, PT, PT, PT, 0x8, 0x80 ;  /* 0x000000000080781c */ /* 0x000fc40003f0e170 */
[----:B------:R-:W-:Y:S01]  /*0f00*/  IADD3 R22, PT, PT, R22, 0x4, RZ ;  /* 0x0000000416167810 */ /* 0x000fe20007ffe0ff */
        /* <DEDUP_REMOVED lines=13> */
.L_x_24:
[----:B------:R-:W-:-:S13]  /*0fe0*/  ISETP.NE.OR P0, PT, R22, RZ, P0 ;  /* 0x000000ff1600720c */ /* 0x000fda0000705670 */
[----:B------:R-:W-:Y:S05]  /*0ff0*/  @!P0 BRA `(.L_x_20) ;  /* 0x0000000000948947 */ /* 0x000fea0003800000 */
.L_x_21:
        /* <DEDUP_REMOVED lines=21> */
[----:B------:R-:W-:-:S05]  /*1150*/  VIADD R22, R22, 0x2 ;  /* 0x0000000216167836 */ /* 0x000fca0000000000 */
        /* <DEDUP_REMOVED lines=15> */
.L_x_20:
[----:B------:R-:W-:-:S04]  /*1250*/  LOP3.LUT R14, R14, 0x1, RZ, 0xc0, !PT ;  /* 0x000000010e0e7812 */ /* 0x000fc800078ec0ff */
[----:B------:R-:W-:-:S13]  /*1260*/  ISETP.NE.U32.AND P0, PT, R14, 0x1, PT ;  /* 0x000000010e00780c */ /* 0x000fda0003f05070 */
[----:B------:R-:W-:Y:S05]  /*1270*/  @P0 EXIT ;  /* 0x000000000000094d */ /* 0x000fea0003800000 */
[----:B------:R-:W1:Y:S01]  /*1280*/  LDC.64 R4, c[0x0][0x388] ;  /* 0x0000e200ff047b82 */ /* 0x000e620000000a00 */
[----:B------:R-:W-:-:S04]  /*1290*/  LEA R25, R15, R12, 0x4 ;  /* 0x0000000c0f197211 */ /* 0x000fc800078e20ff */
[----:B0---4-:R-:W-:Y:S01]  /*12a0*/  IADD3 R2, PT, PT, R13, R25, RZ ;  /* 0x000000190d027210 */ /* 0x011fe20007ffe0ff */
[----:B-1----:R-:W-:-:S04]  /*12b0*/  IMAD.WIDE R6, R12, 0x4, R4 ;  /* 0x000000040c067825 */ /* 0x002fc800078e0204 */
[--C-:B------:R-:W-:Y:S01]  /*12c0*/  IMAD.WIDE R8, R25, 0x4, R4.reuse ;  /* 0x0000000419087825 */ /* 0x100fe200078e0204 */
[----:B------:R0:W2:Y:S03]  /*12d0*/  LDG.E R3, desc[UR6][R6.64] ;  /* 0x0000000606037981 */ /* 0x0000a6000c1e1900 */
[----:B------:R-:W-:Y:S02]  /*12e0*/  IMAD.WIDE R10, R2, 0x4, R4 ;  /* 0x00000004020a7825 */ /* 0x000fe400078e0204 */
[----:B------:R-:W3:Y:S02]  /*12f0*/  LDG.E R9, desc[UR6][R8.64] ;  /* 0x0000000608097981 */ /* 0x000ee4000c1e1900 */
[----:B------:R-:W-:Y:S02]  /*1300*/  IMAD.WIDE R4, R13, 0x4, R6 ;  /* 0x000000040d047825 */ /* 0x000fe400078e0206 */
[----:B------:R-:W4:Y:S01]  /*1310*/  LDG.E R11, desc[UR6][R10.64] ;  /* 0x000000060a0b7981 */ /* 0x000f22000c1e1900 */
[----:B0-----:R-:W0:Y:S03]  /*1320*/  LDC.64 R6, c[0x0][0x380] ;  /* 0x0000e000ff067b82 */ /* 0x001e260000000a00 */
[----:B------:R0:W5:Y:S02]  /*1330*/  LDG.E R15, desc[UR6][R4.64] ;  /* 0x00000006040f7981 */ /* 0x000164000c1e1900 */
[----:B0-----:R-:W-:-:S02]  /*1340*/  IMAD.WIDE R4, R12, 0x4, R6 ;  /* 0x000000040c047825 */ /* 0x001fc400078e0206 */
[----:B--2---:R-:W-:Y:S04]  /*1350*/  STS [R0], R3 ;  /* 0x0000000300007388 */ /* 0x004fe80000000800 */
[----:B---3--:R0:W-:Y:S04]  /*1360*/  STS [R0+0x800], R9 ;  /* 0x0008000900007388 */ /* 0x0081e80000000800 */
[----:B----4-:R1:W-:Y:S04]  /*1370*/  STS [R0+0xc00], R11 ;  /* 0x000c000b00007388 */ /* 0x0103e80000000800 */
[----:B-----5:R-:W-:Y:S01]  /*1380*/  STS [R0+0x400], R15 ;  /* 0x0004000f00007388 */ /* 0x020fe20000000800 */
[----:B------:R-:W-:Y:S06]  /*1390*/  BAR.SYNC.DEFER_BLOCKING 0x0 ;  /* 0x0000000000007b1d */ /* 0x000fec0000010000 */
[----:B------:R-:W2:Y:S04]  /*13a0*/  LDS R17, [R0] ;  /* 0x0000000000117984 */ /* 0x000ea80000000800 */
[----:B------:R-:W3:Y:S04]  /*13b0*/  LDS R19, [R0+0x400] ;  /* 0x0004000000137984 */ /* 0x000ee80000000800 */
[----:B------:R-:W4:Y:S04]  /*13c0*/  LDS R21, [R0+0x800] ;  /* 0x0008000000157984 */ /* 0x000f280000000800 */
[----:B------:R-:W5:Y:S01]  /*13d0*/  LDS R23, [R0+0xc00] ;  /* 0x000c000000177984 */ /* 0x000f620000000800 */
[----:B0-----:R-:W-:-:S04]  /*13e0*/  IMAD.WIDE R8, R13, 0x4, R4 ;  /* 0x000000040d087825 */ /* 0x001fc800078e0204 */
[----:B-1----:R-:W-:-:S04]  /*13f0*/  IMAD.WIDE R10, R25, 0x4, R6 ;  /* 0x00000004190a7825 */ /* 0x002fc800078e0206 */
[----:B------:R-:W-:Y:S01]  /*1400*/  IMAD.WIDE R2, R2, 0x4, R6 ;  /* 0x0000000402027825 */ /* 0x000fe200078e0206 */
[----:B--2---:R-:W-:Y:S04]  /*1410*/  STG.E desc[UR6][R4.64], R17 ;  /* 0x0000001104007986 */ /* 0x004fe8000c101906 */
[----:B---3--:R-:W-:Y:S04]  /*1420*/  STG.E desc[UR6][R8.64], R19 ;  /* 0x0000001308007986 */ /* 0x008fe8000c101906 */
[----:B----4-:R-:W-:Y:S04]  /*1430*/  STG.E desc[UR6][R10.64], R21 ;  /* 0x000000150a007986 */ /* 0x010fe8000c101906 */
[----:B-----5:R-:W-:Y:S01]  /*1440*/  STG.E desc[UR6][R2.64], R23 ;  /* 0x0000001702007986 */ /* 0x020fe2000c101906 */
[----:B------:R-:W-:Y:S05]  /*1450*/  EXIT ;  /* 0x000000000000794d */ /* 0x000fea0003800000 */
.L_x_25:
        /* <DEDUP_REMOVED lines=10> */
.L_x_49:


//--------------------- .text._Z24transposeNoBankConflictsPfS_iii --------------------------
	.section	.text._Z24transposeNoBankConflictsPfS_iii,"ax",@progbits
	.align	128
        .global         _Z24transposeNoBankConflictsPfS_iii
        .type           _Z24transposeNoBankConflictsPfS_iii,@function
        .size           _Z24transposeNoBankConflictsPfS_iii,(.L_x_50 - _Z24transposeNoBankConflictsPfS_iii)
        .other          _Z24transposeNoBankConflictsPfS_iii,@"STO_CUDA_ENTRY STV_DEFAULT"
_Z24transposeNoBankConflictsPfS_iii:
.text._Z24transposeNoBankConflictsPfS_iii:
        /* <DEDUP_REMOVED lines=8> */
[----:B------:R-:W2:Y:S01]  /*0080*/  S2R R13, SR_CTAID.X ;  /* 0x00000000000d7919 */ /* 0x000ea20000002500 */
[----:B------:R-:W3:Y:S04]  /*0090*/  S2R R12, SR_CTAID.Y ;  /* 0x00000000000c7919 */ /* 0x000ee80000002600 */
[----:B------:R-:W4:Y:S01]  /*00a0*/  LDC.64 R6, c[0x0][0x390] ;  /* 0x0000e400ff067b82 */ /* 0x000f220000000a00 */
[----:B------:R-:W5:Y:S07]  /*00b0*/  S2R R15, SR_TID.Y ;  /* 0x00000000000f7919 */ /* 0x000f6e0000002200 */
[----:B------:R-:W4:Y:S01]  /*00c0*/  LDC.64 R4, c[0x0][0x388] ;  /* 0x0000e200ff047b82 */ /* 0x000f220000000a00 */
[----:B-1----:R-:W-:-:S07]  /*00d0*/  ULEA UR4, UR5, UR4, 0x18 ;  /* 0x0000000405047291 */ /* 0x002fce000f8ec0ff */
[----:B------:R-:W1:Y:S01]  /*00e0*/  LDC.64 R2, c[0x0][0x380] ;  /* 0x0000e000ff027b82 */ /* 0x000e620000000a00 */
[----:B0-----:R-:W-:Y:S02]  /*00f0*/  LEA R10, R11, UR4, 0x2 ;  /* 0x000000040b0a7c11 */ /* 0x001fe4000f8e10ff */
[----:B--2---:R-:W-:Y:S01]  /*0100*/  LEA R9, R13, R11, 0x5 ;  /* 0x0000000b0d097211 */ /* 0x004fe200078e28ff */
[----:B------:R-:W0:Y:S01]  /*0110*/  LDCU.64 UR4, c[0x0][0x358] ;  /* 0x00006b00ff0477ac */ /* 0x000e220008000a00 */
[C---:B---3--:R-:W-:Y:S02]  /*0120*/  IMAD R8, R12.reuse, 0x20, R11 ;  /* 0x000000200c087824 */ /* 0x048fe400078e020b */
[----:B------:R-:W-:Y:S02]  /*0130*/  IMAD R11, R11, 0x80, R10 ;  /* 0x000000800b0b7824 */ /* 0x000fe400078e020a */
[--C-:B-----5:R-:W-:Y:S02]  /*0140*/  IMAD R13, R13, 0x20, R15.reuse ;  /* 0x000000200d0d7824 */ /* 0x120fe400078e020f */
[----:B------:R-:W-:Y:S01]  /*0150*/  IMAD R12, R12, 0x20, R15 ;  /* 0x000000200c0c7824 */ /* 0x000fe200078e020f */
[----:B------:R-:W-:Y:S01]  /*0160*/  LEA R11, R15, R11, 0x2 ;  /* 0x0000000b0f0b7211 */ /* 0x000fe200078e10ff */
[----:B----4-:R-:W-:-:S02]  /*0170*/  IMAD R14, R13, R7, R8 ;  /* 0x000000070d0e7224 */ /* 0x010fc400078e0208 */
[----:B------:R-:W-:Y:S02]  /*0180*/  IMAD R9, R12, R6, R9 ;  /* 0x000000060c097224 */ /* 0x000fe400078e0209 */
[----:B------:R-:W-:Y:S01]  /*0190*/  IMAD R10, R15, 0x84, R10 ;  /* 0x000000840f0a7824 */ /* 0x000fe200078e020a */
[CC--:B------:R-:W-:Y:S01]  /*01a0*/  LEA R18, R7.reuse, R14.reuse, 0x4 ;  /* 0x0000000e07127211 */ /* 0x0c0fe200078e20ff */
[C-C-:B------:R-:W-:Y:S01]  /*01b0*/  IMAD R15, R6.reuse, 0x10, R9.reuse ;  /* 0x00000010060f7824 */ /* 0x140fe200078e0209 */
[C---:B------:R-:W-:Y:S01]  /*01c0*/  LEA R19, R7.reuse, R14, 0x3 ;  /* 0x0000000e07137211 */ /* 0x040fe200078e18ff */
[C---:B------:R-:W-:Y:S01]  /*01d0*/  IMAD R13, R6.reuse, 0x8, R9 ;  /* 0x00000008060d7824 */ /* 0x040fe200078e0209 */
[----:B------:R-:W-:Y:S01]  /*01e0*/  LEA R21, R7, R18, 0x3 ;  /* 0x0000001207157211 */ /* 0x000fe200078e18ff */
[----:B------:R-:W-:Y:S02]  /*01f0*/  IMAD R17, R6, 0x8, R15 ;  /* 0x0000000806117824 */ /* 0x000fe400078e020f */
[----:B------:R-:W-:-:S04]  /*0200*/  IMAD.WIDE R6, R9, 0x4, R4 ;  /* 0x0000000409067825 */ /* 0x000fc800078e0204 */
[----:B------:R-:W-:-:S04]  /*0210*/  IMAD.WIDE R8, R13, 0x4, R4 ;  /* 0x000000040d087825 */ /* 0x000fc800078e0204 */
[----:B------:R-:W-:-:S04]  /*0220*/  IMAD.WIDE R12, R15, 0x4, R4 ;  /* 0x000000040f0c7825 */ /* 0x000fc800078e0204 */
[----:B------:R-:W-:-:S04]  /*0230*/  IMAD.WIDE R4, R17, 0x4, R4 ;  /* 0x0000000411047825 */ /* 0x000fc800078e0204 */
[----:B-1----:R-:W-:-:S04]  /*0240*/  IMAD.WIDE R16, R19, 0x4, R2 ;  /* 0x0000000413107825 */ /* 0x002fc800078e0202 */
        /* <DEDUP_REMOVED lines=13> */
.L_x_29:
        /* <DEDUP_REMOVED lines=139> */
.L_x_28:
        /* <DEDUP_REMOVED lines=73> */
.L_x_30:
[----:B------:R-:W-:-:S13]  /*1060*/  ISETP.NE.OR P0, PT, R20, RZ, P0 ;  /* 0x000000ff1400720c */ /* 0x000fda0000705670 */
[----:B------:R-:W-:Y:S05]  /*1070*/  @!P0 BRA `(.L_x_26) ;  /* 0x0000000000948947 */ /* 0x000fea0003800000 */
.L_x_27:
        /* <DEDUP_REMOVED lines=37> */
.L_x_26:
        /* <DEDUP_REMOVED lines=21> */
.L_x_31:
        /* <DEDUP_REMOVED lines=14> */
.L_x_50:


//--------------------- .text._Z18transposeCoalescedPfS_iii --------------------------
	.section	.text._Z18transposeCoalescedPfS_iii,"ax",@progbits
	.align	128
        .global         _Z18transposeCoalescedPfS_iii
        .type           _Z18transposeCoalescedPfS_iii,@function
        .size           _Z18transposeCoalescedPfS_iii,(.L_x_51 - _Z18transposeCoalescedPfS_iii)
        .other          _Z18transposeCoalescedPfS_iii,@"STO_CUDA_ENTRY STV_DEFAULT"
_Z18transposeCoalescedPfS_iii:
.text._Z18transposeCoalescedPfS_iii:
        /* <DEDUP_REMOVED lines=50> */
.L_x_35:
        /* <DEDUP_REMOVED lines=139> */
.L_x_34:
        /* <DEDUP_REMOVED lines=73> */
.L_x_36:
[----:B------:R-:W-:-:S13]  /*1060*/  ISETP.NE.OR P0, PT, R20, RZ, P0 ;  /* 0x000000ff1400720c */ /* 0x000fda0000705670 */
[----:B------:R-:W-:Y:S05]  /*1070*/  @!P0 BRA `(.L_x_32) ;  /* 0x0000000000948947 */ /* 0x000fea0003800000 */
.L_x_33:
        /* <DEDUP_REMOVED lines=37> */
.L_x_32:
        /* <DEDUP_REMOVED lines=21> */
.L_x_37:
        /* <DEDUP_REMOVED lines=14> */
.L_x_51:


//--------------------- .text._Z14transposeNaivePfS_iii --------------------------
	.section	.text._Z14transposeNaivePfS_iii,"ax",@progbits
	.align	128
        .global         _Z14transposeNaivePfS_iii
        .type           _Z14transposeNaivePfS_iii,@function
        .size           _Z14transposeNaivePfS_iii,(.L_x_52 - _Z14transposeNaivePfS_iii)
        .other          _Z14transposeNaivePfS_iii,@"STO_CUDA_ENTRY STV_DEFAULT"
_Z14transposeNaivePfS_iii:
.text._Z14transposeNaivePfS_iii:
[----:B------:R-:W-:Y:S08]  /*0000*/  LDC R1, c[0x0][0x37c] ;  /* 0x0000df00ff017b82 */ /* 0x000ff00000000800 */
[----:B------:R-:W0:Y:S02]  /*0010*/  LDC R0, c[0x0][0x398] ;  /* 0x0000e600ff007b82 */ /* 0x000e240000000800 */
[----:B0-----:R-:W-:-:S13]  /*0020*/  ISETP.GE.AND P0, PT, R0, 0x1, PT ;  /* 0x000000010000780c */ /* 0x001fda0003f06270 */
[----:B------:R-:W-:Y:S05]  /*0030*/  @!P0 EXIT ;  /* 0x000000000000894d */ /* 0x000fea0003800000 */
[----:B------:R-:W0:Y:S01]  /*0040*/  S2R R6, SR_TID.X ;  /* 0x0000000000067919 */ /* 0x000e220000002100 */
[----:B------:R-:W1:Y:S01]  /*0050*/  LDC.64 R4, c[0x0][0x390] ;  /* 0x0000e400ff047b82 */ /* 0x000e620000000a00 */
[C---:B------:R-:W-:Y:S01]  /*0060*/  ISETP.GE.U32.AND P1, PT, R0.reuse, 0x4, PT ;  /* 0x000000040000780c */ /* 0x040fe20003f26070 */
[----:B------:R-:W2:Y:S01]  /*0070*/  LDCU.64 UR4, c[0x0][0x358] ;  /* 0x00006b00ff0477ac */ /* 0x000ea20008000a00 */
[----:B------:R-:W0:Y:S01]  /*0080*/  S2R R7, SR_CTAID.X ;  /* 0x0000000000077919 */ /* 0x000e220000002500 */
[----:B------:R-:W-:Y:S01]  /*0090*/  LOP3.LUT R14, R0, 0x3, RZ, 0xc0, !PT ;  /* 0x00000003000e7812 */ /* 0x000fe200078ec0ff */
[----:B------:R-:W3:Y:S03]  /*00a0*/  S2R R8, SR_TID.Y ;  /* 0x0000000000087919 */ /* 0x000ee60000002200 */
[----:B------:R-:W4:Y:S01]  /*00b0*/  LDC.64 R10, c[0x0][0x388] ;  /* 0x0000e200ff0a7b82 */ /* 0x000f220000000a00 */
[----:B------:R-:W-:Y:S01]  /*00c0*/  ISETP.NE.AND P0, PT, R14, RZ, PT ;  /* 0x000000ff0e00720c */ /* 0x000fe20003f05270 */
[----:B------:R-:W3:Y:S06]  /*00d0*/  S2R R9, SR_CTAID.Y ;  /* 0x0000000000097919 */ /* 0x000eec0000002600 */
[----:B------:R-:W5:Y:S01]  /*00e0*/  LDC.64 R2, c[0x0][0x380] ;  /* 0x0000e000ff027b82 */ /* 0x000f620000000a00 */
[----:B0-----:R-:W-:Y:S01]  /*00f0*/  IMAD R6, R7, 0x20, R6 ;  /* 0x0000002007067824 */ /* 0x001fe200078e0206 */
[----:B---3--:R-:W-:-:S05]  /*0100*/  LEA R7, R9, R8, 0x5 ;  /* 0x0000000809077211 */ /* 0x008fca00078e28ff */
[----:B-1----:R-:W-:Y:S02]  /*0110*/  IMAD R9, R7, R4, R6 ;  /* 0x0000000407097224 */ /* 0x002fe400078e0206 */
[----:B------:R-:W-:Y:S02]  /*0120*/  IMAD R13, R6, R5, R7 ;  /* 0x00000005060d7224 */ /* 0x000fe400078e0207 */
[C---:B------:R-:W-:Y:S01]  /*0130*/  IMAD R17, R4.reuse, 0x10, R9 ;  /* 0x0000001004117824 */ /* 0x040fe200078e0209 */
[----:B------:R-:W-:Y:S01]  /*0140*/  LEA R15, R4, R9, 0x3 ;  /* 0x00000009040f7211 */ /* 0x000fe200078e18ff */
[----:B-----5:R-:W-:-:S04]  /*0150*/  IMAD.WIDE R2, R13, 0x4, R2 ;  /* 0x000000040d027825 */ /* 0x020fc800078e0202 */
[----:B------:R-:W-:Y:S02]  /*0160*/  IMAD R19, R4, 0x8, R17 ;  /* 0x0000000804137824 */ /* 0x000fe400078e0211 */
[----:B----4-:R-:W-:-:S04]  /*0170*/  IMAD.WIDE R4, R9, 0x4, R10 ;  /* 0x0000000409047825 */ /* 0x010fc800078e020a */
[----:B------:R-:W-:-:S04]  /*0180*/  IMAD.WIDE R6, R15, 0x4, R10 ;  /* 0x000000040f067825 */ /* 0x000fc800078e020a */
[----:B------:R-:W-:-:S04]  /*0190*/  IMAD.WIDE R8, R17, 0x4, R10 ;  /* 0x0000000411087825 */ /* 0x000fc800078e020a */
[----:B------:R-:W-:Y:S01]  /*01a0*/  IMAD.WIDE R10, R19, 0x4, R10 ;  /* 0x00000004130a7825 */ /* 0x000fe200078e020a */
[----:B--2---:R-:W-:Y:S06]  /*01b0*/  @!P1 BRA `(.L_x_38) ;  /* 0x0000000000949947 */ /* 0x004fec0003800000 */
[----:B------:R-:W-:-:S04]  /*01c0*/  LOP3.LUT R12, R0, 0x7ffffffc, RZ, 0xc0, !PT ;  /* 0x7ffffffc000c7812 */ /* 0x000fc800078ec0ff */
[----:B------:R-:W-:-:S07]  /*01d0*/  IADD3 R12, PT, PT, -R12, RZ, RZ ;  /* 0x000000ff0c0c7210 */ /* 0x000fce0007ffe1ff */
.L_x_39:
[----:B----4-:R-:W2:Y:S04]  /*01e0*/  LDG.E R13, desc[UR4][R4.64] ;  /* 0x00000004040d7981 */ /* 0x010ea8000c1e1900 */
[----:B--2---:R0:W-:Y:S04]  /*01f0*/  STG.E desc[UR4][R2.64], R13 ;  /* 0x0000000d02007986 */ /* 0x0041e8000c101904 */
[----:B------:R-:W2:Y:S04]  /*0200*/  LDG.E R15, desc[UR4][R6.64] ;  /* 0x00000004060f7981 */ /* 0x000ea8000c1e1900 */
[----:B--2---:R1:W-:Y:S04]  /*0210*/  STG.E desc[UR4][R2.64+0x20], R15 ;  /* 0x0000200f02007986 */ /* 0x0043e8000c101904 */
[----:B------:R-:W2:Y:S04]  /*0220*/  LDG.E R17, desc[UR4][R8.64] ;  /* 0x0000000408117981 */ /* 0x000ea8000c1e1900 */
[----:B--2---:R2:W-:Y:S04]  /*0230*/  STG.E desc[UR4][R2.64+0x40], R17 ;  /* 0x0000401102007986 */ /* 0x0045e8000c101904 */
[----:B------:R-:W3:Y:S04]  /*0240*/  LDG.E R19, desc[UR4][R10.64] ;  /* 0x000000040a137981 */ /* 0x000ee8000c1e1900 */
[----:B---3--:R3:W-:Y:S04]  /*0250*/  STG.E desc[UR4][R2.64+0x60], R19 ;  /* 0x0000601302007986 */ /* 0x0087e8000c101904 */
[----:B------:R-:W4:Y:S04]  /*0260*/  LDG.E R21, desc[UR4][R4.64] ;  /* 0x0000000404157981 */ /* 0x000f28000c1e1900 */
[----:B----4-:R4:W-:Y:S04]  /*0270*/  STG.E desc[UR4][R2.64], R21 ;  /* 0x0000001502007986 */ /* 0x0109e8000c101904 */
[----:B------:R-:W5:Y:S04]  /*0280*/  LDG.E R23, desc[UR4][R6.64] ;  /* 0x0000000406177981 */ /* 0x000f68000c1e1900 */
[----:B-----5:R5:W-:Y:S04]  /*0290*/  STG.E desc[UR4][R2.64+0x20], R23 ;  /* 0x0000201702007986 */ /* 0x020be8000c101904 */
[----:B0-----:R-:W2:Y:S04]  /*02a0*/  LDG.E R13, desc[UR4][R8.64] ;  /* 0x00000004080d7981 */ /* 0x001ea8000c1e1900 */
[----:B--2---:R0:W-:Y:S04]  /*02b0*/  STG.E desc[UR4][R2.64+0x40], R13 ;  /* 0x0000400d02007986 */ /* 0x0041e8000c101904 */
[----:B-1----:R-:W2:Y:S04]  /*02c0*/  LDG.E R15, desc[UR4][R10.64] ;  /* 0x000000040a0f7981 */ /* 0x002ea8000c1e1900 */
[----:B--2---:R1:W-:Y:S04]  /*02d0*/  STG.E desc[UR4][R2.64+0x60], R15 ;  /* 0x0000600f02007986 */ /* 0x0043e8000c101904 */
[----:B------:R-:W2:Y:S04]  /*02e0*/  LDG.E R17, desc[UR4][R4.64] ;  /* 0x0000000404117981 */ /* 0x000ea8000c1e1900 */
[----:B--2---:R2:W-:Y:S04]  /*02f0*/  STG.E desc[UR4][R2.64], R17 ;  /* 0x0000001102007986 */ /* 0x0045e8000c101904 */
[----:B---3--:R-:W3:Y:S04]  /*0300*/  LDG.E R19, desc[UR4][R6.64] ;  /* 0x0000000406137981 */ /* 0x008ee8000c1e1900 */
[----:B---3--:R3:W-:Y:S04]  /*0310*/  STG.E desc[UR4][R2.64+0x20], R19 ;  /* 0x0000201302007986 */ /* 0x0087e8000c101904 */
[----:B----4-:R-:W4:Y:S04]  /*0320*/  LDG.E R21, desc[UR4][R8.64] ;  /* 0x0000000408157981 */ /* 0x010f28000c1e1900 */
[----:B----4-:R4:W-:Y:S04]  /*0330*/  STG.E desc[UR4][R2.64+0x40], R21 ;  /* 0x0000401502007986 */ /* 0x0109e8000c101904 */
[----:B-----5:R-:W5:Y:S04]  /*0340*/  LDG.E R23, desc[UR4][R10.64] ;  /* 0x000000040a177981 */ /* 0x020f68000c1e1900 */
[----:B-----5:R4:W-:Y:S04]  /*0350*/  STG.E desc[UR4][R2.64+0x60], R23 ;  /* 0x0000601702007986 */ /* 0x0209e8000c101904 */
[----:B0-----:R-:W5:Y:S04]  /*0360*/  LDG.E R13, desc[UR4][R4.64] ;  /* 0x00000004040d7981 */ /* 0x001f68000c1e1900 */
[----:B-----5:R4:W-:Y:S04]  /*0370*/  STG.E desc[UR4][R2.64], R13 ;  /* 0x0000000d02007986 */ /* 0x0209e8000c101904 */
[----:B-1----:R-:W5:Y:S04]  /*0380*/  LDG.E R15, desc[UR4][R6.64] ;  /* 0x00000004060f7981 */ /* 0x002f68000c1e1900 */
[----:B-----5:R4:W-:Y:S04]  /*0390*/  STG.E desc[UR4][R2.64+0x20], R15 ;  /* 0x0000200f02007986 */ /* 0x0209e8000c101904 */
[----:B--2---:R-:W2:Y:S01]  /*03a0*/  LDG.E R17, desc[UR4][R8.64] ;  /* 0x0000000408117981 */ /* 0x004ea2000c1e1900 */
[----:B------:R-:W-:-:S05]  /*03b0*/  VIADD R12, R12, 0x4 ;  /* 0x000000040c0c7836 */ /* 0x000fca0000000000 */
[----:B------:R-:W-:Y:S01]  /*03c0*/  ISETP.NE.AND P1, PT, R12, RZ, PT ;  /* 0x000000ff0c00720c */ /* 0x000fe20003f25270 */
[----:B--2---:R4:W-:Y:S04]  /*03d0*/  STG.E desc[UR4][R2.64+0x40], R17 ;  /* 0x0000401102007986 */ /* 0x0049e8000c101904 */
[----:B---3--:R-:W2:Y:S04]  /*03e0*/  LDG.E R19, desc[UR4][R10.64] ;  /* 0x000000040a137981 */ /* 0x008ea8000c1e1900 */
[----:B--2---:R4:W-:Y:S04]  /*03f0*/  STG.E desc[UR4][R2.64+0x60], R19 ;  /* 0x0000601302007986 */ /* 0x0049e8000c101904 */
[----:B------:R-:W-:Y:S05]  /*0400*/  @P1 BRA `(.L_x_39) ;  /* 0xfffffffc00741947 */ /* 0x000fea000383ffff */
.L_x_38:
[----:B------:R-:W-:Y:S05]  /*0410*/  @!P0 EXIT ;  /* 0x000000000000894d */ /* 0x000fea0003800000 */
[----:B------:R-:W-:Y:S02]  /*0420*/  ISETP.NE.AND P0, PT, R14, 0x1, PT ;  /* 0x000000010e00780c */ /* 0x000fe40003f05270 */
[----:B------:R-:W-:-:S04]  /*0430*/  LOP3.LUT R0, R0, 0x1, RZ, 0xc0, !PT ;  /* 0x0000000100007812 */ /* 0x000fc800078ec0ff */
[----:B------:R-:W-:-:S07]  /*0440*/  ISETP.NE.U32.AND P1, PT, R0, 0x1, PT ;  /* 0x000000010000780c */ /* 0x000fce0003f25070 */
[----:B------:R-:W-:Y:S06]  /*0450*/  @!P0 BRA `(.L_x_40) ;  /* 0x0000000000408947 */ /* 0x000fec0003800000 */
        /* <DEDUP_REMOVED lines=8> */
[----:B------:R-:W3:Y:S04]  /*04e0*/  LDG.E R21, desc[UR4][R4.64] ;  /* 0x0000000404157981 */ /* 0x000ee8000c1e1900 */
[----:B---3--:R2:W-:Y:S04]  /*04f0*/  STG.E desc[UR4][R2.64], R21 ;  /* 0x0000001502007986 */ /* 0x0085e8000c101904 */
[----:B------:R-:W3:Y:S04]  /*0500*/  LDG.E R23, desc[UR4][R6.64] ;  /* 0x0000000406177981 */ /* 0x000ee8000c1e1900 */
[----:B---3--:R2:W-:Y:S04]  /*0510*/  STG.E desc[UR4][R2.64+0x20], R23 ;  /* 0x0000201702007986 */ /* 0x0085e8000c101904 */
[----:B0-----:R-:W3:Y:S04]  /*0520*/  LDG.E R13, desc[UR4][R8.64] ;  /* 0x00000004080d7981 */ /* 0x001ee8000c1e1900 */
[----:B---3--:R2:W-:Y:S04]  /*0530*/  STG.E desc[UR4][R2.64+0x40], R13 ;  /* 0x0000400d02007986 */ /* 0x0085e8000c101904 */
[----:B-1----:R-:W3:Y:S04]  /*0540*/  LDG.E R15, desc[UR4][R10.64] ;  /* 0x000000040a0f7981 */ /* 0x002ee8000c1e1900 */
[----:B---3--:R2:W-:Y:S02]  /*0550*/  STG.E desc[UR4][R2.64+0x60], R15 ;  /* 0x0000600f02007986 */ /* 0x0085e4000c101904 */
.L_x_40:
[----:B------:R-:W-:Y:S05]  /*0560*/  @P1 EXIT ;  /* 0x000000000000194d */ /* 0x000fea0003800000 */
[----:B------:R-:W3:Y:S04]  /*0570*/  LDG.E R5, desc[UR4][R4.64] ;  /* 0x0000000404057981 */ /* 0x000ee8000c1e1900 */
[----:B---3--:R-:W-:Y:S04]  /*0580*/  STG.E desc[UR4][R2.64], R5 ;  /* 0x0000000502007986 */ /* 0x008fe8000c101904 */
[----:B------:R-:W3:Y:S04]  /*0590*/  LDG.E R7, desc[UR4][R6.64] ;  /* 0x0000000406077981 */ /* 0x000ee8000c1e1900 */
[----:B---3--:R-:W-:Y:S04]  /*05a0*/  STG.E desc[UR4][R2.64+0x20], R7 ;  /* 0x0000200702007986 */ /* 0x008fe8000c101904 */
[----:B------:R-:W3:Y:S04]  /*05b0*/  LDG.E R9, desc[UR4][R8.64] ;  /* 0x0000000408097981 */ /* 0x000ee8000c1e1900 */
[----:B---3--:R-:W-:Y:S04]  /*05c0*/  STG.E desc[UR4][R2.64+0x40], R9 ;  /* 0x0000400902007986 */ /* 0x008fe8000c101904 */
[----:B------:R-:W3:Y:S04]  /*05d0*/  LDG.E R11, desc[UR4][R10.64] ;  /* 0x000000040a0b7981 */ /* 0x000ee8000c1e1900 */
[----:B---3--:R-:W-:Y:S01]  /*05e0*/  STG.E desc[UR4][R2.64+0x60], R11 ;  /* 0x0000600b02007986 */ /* 0x008fe2000c101904 */
[----:B------:R-:W-:Y:S05]  /*05f0*/  EXIT ;  /* 0x000000000000794d */ /* 0x000fea0003800000 */
.L_x_41:
        /* <DEDUP_REMOVED lines=16> */
.L_x_52:


//--------------------- .text._Z4copyPfS_iii      --------------------------
	.section	.text._Z4copyPfS_iii,"ax",@progbits
	.align	128
        .global         _Z4copyPfS_iii
        .type           _Z4copyPfS_iii,@function
        .size           _Z4copyPfS_iii,(.L_x_53 - _Z4copyPfS_iii)
        .other          _Z4copyPfS_iii,@"STO_CUDA_ENTRY STV_DEFAULT"
_Z4copyPfS_iii:
.text._Z4copyPfS_iii:
[----:B------:R-:W-:Y:S08]  /*0000*/  LDC R1, c[0x0][0x37c] ;  /* 0x0000df00ff017b82 */ /* 0x000ff00000000800 */
[----:B------:R-:W0:Y:S02]  /*0010*/  LDC R10, c[0x0][0x398] ;  /* 0x0000e600ff0a7b82 */ /* 0x000e240000000800 */
[----:B0-----:R-:W-:-:S13]  /*0020*/  ISETP.GE.AND P0, PT, R10, 0x1, PT ;  /* 0x000000010a00780c */ /* 0x001fda0003f06270 */
[----:B------:R-:W-:Y:S05]  /*0030*/  @!P0 EXIT ;  /* 0x000000000000894d */ /* 0x000fea0003800000 */
[----:B------:R-:W0:Y:S01]  /*0040*/  S2R R11, SR_TID.X ;  /* 0x00000000000b7919 */ /* 0x000e220000002100 */
[----:B------:R-:W1:Y:S01]  /*0050*/  LDC R0, c[0x0][0x390] ;  /* 0x0000e400ff007b82 */ /* 0x000e620000000800 */
        /* <DEDUP_REMOVED lines=9> */
[----:B0-----:R-:W-:-:S02]  /*00f0*/  LEA R11, R6, R11, 0x5 ;  /* 0x0000000b060b7211 */ /* 0x001fc400078e28ff */
[----:B---3--:R-:W-:-:S05]  /*0100*/  LEA R6, R8, R7, 0x5 ;  /* 0x0000000708067211 */ /* 0x008fca00078e28ff */
[----:B-1----:R-:W-:-:S04]  /*0110*/  IMAD R11, R6, R0, R11 ;  /* 0x00000000060b7224 */ /* 0x002fc800078e020b */
[----:B----4-:R-:W-:-:S04]  /*0120*/  IMAD.WIDE R6, R11, 0x4, R2 ;  /* 0x000000040b067825 */ /* 0x010fc800078e0202 */
[----:B-----5:R-:W-:Y:S01]  /*0130*/  IMAD.WIDE R8, R11, 0x4, R4 ;  /* 0x000000040b087825 */ /* 0x020fe200078e0204 */
[----:B--2---:R-:W-:Y:S06]  /*0140*/  @!P1 BRA `(.L_x_42) ;  /* 0x0000000000b89947 */ /* 0x004fec0003800000 */
[CC--:B------:R-:W-:Y:S02]  /*0150*/  LEA R19, R0.reuse, R11.reuse, 0x4 ;  /* 0x0000000b00137211 */ /* 0x0c0fe400078e20ff */
[C---:B------:R-:W-:Y:S02]  /*0160*/  LEA R17, R0.reuse, R11, 0x3 ;  /* 0x0000000b00117211 */ /* 0x040fe400078e18ff */
[----:B------:R-:W-:Y:S01]  /*0170*/  LEA R23, R0, R19, 0x3 ;  /* 0x0000001300177211 */ /* 0x000fe200078e18ff */
[----:B------:R-:W-:Y:S01]  /*0180*/  IMAD.WIDE R14, R19, 0x4, R4 ;  /* 0x00000004130e7825 */ /* 0x000fe200078e0204 */
[----:B------:R-:W-:-:S03]  /*0190*/  LOP3.LUT R24, R10, 0x7ffffffc, RZ, 0xc0, !PT ;  /* 0x7ffffffc0a187812 */ /* 0x000fc600078ec0ff */
[----:B------:R-:W-:Y:S01]  /*01a0*/  IMAD.WIDE R12, R17, 0x4, R4 ;  /* 0x00000004110c7825 */ /* 0x000fe200078e0204 */
[----:B------:R-:W-:-:S03]  /*01b0*/  IADD3 R24, PT, PT, -R24, RZ, RZ ;  /* 0x000000ff18187210 */ /* 0x000fc60007ffe1ff */
[----:B------:R-:W-:-:S04]  /*01c0*/  IMAD.WIDE R20, R23, 0x4, R4 ;  /* 0x0000000417147825 */ /* 0x000fc800078e0204 */
[----:B------:R-:W-:-:S04]  /*01d0*/  IMAD.WIDE R16, R17, 0x4, R2 ;  /* 0x0000000411107825 */ /* 0x000fc800078e0202 */
[----:B------:R-:W-:-:S04]  /*01e0*/  IMAD.WIDE R18, R19, 0x4, R2 ;  /* 0x0000000413127825 */ /* 0x000fc800078e0202 */
[----:B------:R-:W-:-:S07]  /*01f0*/  IMAD.WIDE R22, R23, 0x4, R2 ;  /* 0x0000000417167825 */ /* 0x000fce00078e0202 */
.L_x_43:
[----:B0-----:R-:W2:Y:S04]  /*0200*/  LDG.E R27, desc[UR4][R8.64] ;  /* 0x00000004081b7981 */ /* 0x001ea8000c1e1900 */
[----:B--2---:R0:W-:Y:S04]  /*0210*/  STG.E desc[UR4][R6.64], R27 ;  /* 0x0000001b06007986 */ /* 0x0041e8000c101904 */
[----:B------:R-:W2:Y:S04]  /*0220*/  LDG.E R29, desc[UR4][R12.64] ;  /* 0x000000040c1d7981 */ /* 0x000ea8000c1e1900 */
[----:B--2---:R1:W-:Y:S04]  /*0230*/  STG.E desc[UR4][R16.64], R29 ;  /* 0x0000001d10007986 */ /* 0x0043e8000c101904 */
[----:B------:R-:W2:Y:S04]  /*0240*/  LDG.E R26, desc[UR4][R14.64] ;  /* 0x000000040e1a7981 */ /* 0x000ea8000c1e1900 */
[----:B--2---:R-:W-:Y:S04]  /*0250*/  STG.E desc[UR4][R18.64], R26 ;  /* 0x0000001a12007986 */ /* 0x004fe8000c101904 */
[----:B------:R-:W2:Y:S04]  /*0260*/  LDG.E R28, desc[UR4][R20.64] ;  /* 0x00000004141c7981 */ /* 0x000ea8000c1e1900 */
[----:B--2---:R-:W-:Y:S04]  /*0270*/  STG.E desc[UR4][R22.64], R28 ;  /* 0x0000001c16007986 */ /* 0x004fe8000c101904 */
[----:B0-----:R-:W2:Y:S04]  /*0280*/  LDG.E R27, desc[UR4][R8.64] ;  /* 0x00000004081b7981 */ /* 0x001ea8000c1e1900 */
[----:B--2---:R0:W-:Y:S04]  /*0290*/  STG.E desc[UR4][R6.64], R27 ;  /* 0x0000001b06007986 */ /* 0x0041e8000c101904 */
[----:B-1----:R-:W2:Y:S04]  /*02a0*/  LDG.E R29, desc[UR4][R12.64] ;  /* 0x000000040c1d7981 */ /* 0x002ea8000c1e1900 */
[----:B--2---:R1:W-:Y:S04]  /*02b0*/  STG.E desc[UR4][R16.64], R29 ;  /* 0x0000001d10007986 */ /* 0x0043e8000c101904 */
[----:B0-----:R-:W2:Y:S04]  /*02c0*/  LDG.E R27, desc[UR4][R14.64] ;  /* 0x000000040e1b7981 */ /* 0x001ea8000c1e1900 */
[----:B--2---:R0:W-:Y:S04]  /*02d0*/  STG.E desc[UR4][R18.64], R27 ;  /* 0x0000001b12007986 */ /* 0x0041e8000c101904 */
[----:B-1----:R-:W2:Y:S04]  /*02e0*/  LDG.E R29, desc[UR4][R20.64] ;  /* 0x00000004141d7981 */ /* 0x002ea8000c1e1900 */
        /* <DEDUP_REMOVED lines=13> */
[----:B------:R-:W2:Y:S01]  /*03c0*/  LDG.E R26, desc[UR4][R14.64] ;  /* 0x000000040e1a7981 */ /* 0x000ea2000c1e1900 */
[----:B------:R-:W-:-:S04]  /*03d0*/  IADD3 R24, PT, PT, R24, 0x4, RZ ;  /* 0x0000000418187810 */ /* 0x000fc80007ffe0ff */
[----:B------:R-:W-:Y:S01]  /*03e0*/  ISETP.NE.AND P1, PT, R24, RZ, PT ;  /* 0x000000ff1800720c */ /* 0x000fe20003f25270 */
[----:B--2---:R0:W-:Y:S04]  /*03f0*/  STG.E desc[UR4][R18.64], R26 ;  /* 0x0000001a12007986 */ /* 0x0041e8000c101904 */
[----:B------:R-:W2:Y:S04]  /*0400*/  LDG.E R28, desc[UR4][R20.64] ;  /* 0x00000004141c7981 */ /* 0x000ea8000c1e1900 */
[----:B--2---:R0:W-:Y:S04]  /*0410*/  STG.E desc[UR4][R22.64], R28 ;  /* 0x0000001c16007986 */ /* 0x0041e8000c101904 */
[----:B------:R-:W-:Y:S05]  /*0420*/  @P1 BRA `(.L_x_43) ;  /* 0xfffffffc00741947 */ /* 0x000fea000383ffff */
.L_x_42:
[----:B------:R-:W-:Y:S05]  /*0430*/  @!P0 EXIT ;  /* 0x000000000000894d */ /* 0x000fea0003800000 */
[----:B------:R-:W-:Y:S02]  /*0440*/  ISETP.NE.AND P0, PT, R25, 0x1, PT ;  /* 0x000000011900780c */ /* 0x000fe40003f05270 */
[----:B------:R-:W-:-:S04]  /*0450*/  LOP3.LUT R10, R10, 0x1, RZ, 0xc0, !PT ;  /* 0x000000010a0a7812 */ /* 0x000fc800078ec0ff */
[----:B------:R-:W-:-:S07]  /*0460*/  ISETP.NE.U32.AND P1, PT, R10, 0x1, PT ;  /* 0x000000010a00780c */ /* 0x000fce0003f25070 */
[----:B------:R-:W-:Y:S06]  /*0470*/  @!P0 BRA `(.L_x_44) ;  /* 0x0000000000648947 */ /* 0x000fec0003800000 */
[----:B0-----:R-:W2:Y:S01]  /*0480*/  LDG.E R23, desc[UR4][R8.64] ;  /* 0x0000000408177981 */ /* 0x001ea2000c1e1900 */
[----:B------:R-:W-:-:S05]  /*0490*/  LEA R17, R0, R11, 0x3 ;  /* 0x0000000b00117211 */ /* 0x000fca00078e18ff */
[C---:B------:R-:W-:Y:S01]  /*04a0*/  IMAD.WIDE R12, R17.reuse, 0x4, R4 ;  /* 0x00000004110c7825 */ /* 0x040fe200078e0204 */
[----:B------:R-:W-:Y:S01]  /*04b0*/  LEA R21, R0, R11, 0x4 ;  /* 0x0000000b00157211 */ /* 0x000fe200078e20ff */
[----:B--2---:R0:W-:Y:S04]  /*04c0*/  STG.E desc[UR4][R6.64], R23 ;  /* 0x0000001706007986 */ /* 0x0041e8000c101904 */
[----:B------:R-:W2:Y:S01]  /*04d0*/  LDG.E R25, desc[UR4][R12.64] ;  /* 0x000000040c197981 */ /* 0x000ea2000c1e1900 */
[----:B------:R-:W-:-:S04]  /*04e0*/  IMAD.WIDE R16, R17, 0x4, R2 ;  /* 0x0000000411107825 */ /* 0x000fc800078e0202 */
[C---:B------:R-:W-:Y:S01]  /*04f0*/  IMAD.WIDE R14, R21.reuse, 0x4, R4 ;  /* 0x00000004150e7825 */ /* 0x040fe200078e0204 */
[----:B------:R-:W-:Y:S01]  /*0500*/  LEA R22, R0, R21, 0x3 ;  /* 0x0000001500167211 */ /* 0x000fe200078e18ff */
[----:B--2---:R1:W-:Y:S04]  /*0510*/  STG.E desc[UR4][R16.64], R25 ;  /* 0x0000001910007986 */ /* 0x0043e8000c101904 */
[----:B------:R-:W2:Y:S01]  /*0520*/  LDG.E R27, desc[UR4][R14.64] ;  /* 0x000000040e1b7981 */ /* 0x000ea2000c1e1900 */
[----:B------:R-:W-:-:S04]  /*0530*/  IMAD.WIDE R20, R21, 0x4, R2 ;  /* 0x0000000415147825 */ /* 0x000fc800078e0202 */
[C---:B------:R-:W-:Y:S01]  /*0540*/  IMAD.WIDE R18, R22.reuse, 0x4, R4 ;  /* 0x0000000416127825 */ /* 0x040fe200078e0204 */
[----:B--2---:R2:W-:Y:S04]  /*0550*/  STG.E desc[UR4][R20.64], R27 ;  /* 0x0000001b14007986 */ /* 0x0045e8000c101904 */
[----:B------:R-:W3:Y:S01]  /*0560*/  LDG.E R29, desc[UR4][R18.64] ;  /* 0x00000004121d7981 */ /* 0x000ee2000c1e1900 */
[----:B0-----:R-:W-:-:S05]  /*0570*/  IMAD.WIDE R22, R22, 0x4, R2 ;  /* 0x0000000416167825 */ /* 0x001fca00078e0202 */
[----:B---3--:R2:W-:Y:S04]  /*0580*/  STG.E desc[UR4][R22.64], R29 ;  /* 0x0000001d16007986 */ /* 0x0085e8000c101904 */
[----:B------:R-:W3:Y:S04]  /*0590*/  LDG.E R10, desc[UR4][R8.64] ;  /* 0x00000004080a7981 */ /* 0x000ee8000c1e1900 */
[----:B---3--:R2:W-:Y:S04]  /*05a0*/  STG.E desc[UR4][R6.64], R10 ;  /* 0x0000000a06007986 */ /* 0x0085e8000c101904 */
[----:B------:R-:W3:Y:S04]  /*05b0*/  LDG.E R13, desc[UR4][R12.64] ;  /* 0x000000040c0d7981 */ /* 0x000ee8000c1e1900 */
[----:B---3--:R2:W-:Y:S04]  /*05c0*/  STG.E desc[UR4][R16.64], R13 ;  /* 0x0000000d10007986 */ /* 0x0085e8000c101904 */
[----:B------:R-:W3:Y:S04]  /*05d0*/  LDG.E R15, desc[UR4][R14.64] ;  /* 0x000000040e0f7981 */ /* 0x000ee8000c1e1900 */
[----:B---3--:R2:W-:Y:S04]  /*05e0*/  STG.E desc[UR4][R20.64], R15 ;  /* 0x0000000f14007986 */ /* 0x0085e8000c101904 */
[----:B-1----:R-:W3:Y:S04]  /*05f0*/  LDG.E R25, desc[UR4][R18.64] ;  /* 0x0000000412197981 */ /* 0x002ee8000c1e1900 */
[----:B---3--:R2:W-:Y:S02]  /*0600*/  STG.E desc[UR4][R22.64], R25 ;  /* 0x0000001916007986 */ /* 0x0085e4000c101904 */
.L_x_44:
[----:B------:R-:W-:Y:S05]  /*0610*/  @P1 EXIT ;  /* 0x000000000000194d */ /* 0x000fea0003800000 */
[----:B0-2---:R-:W2:Y:S01]  /*0620*/  LDG.E R17, desc[UR4][R8.64] ;  /* 0x0000000408117981 */ /* 0x005ea2000c1e1900 */
[----:B------:R-:W-:-:S05]  /*0630*/  LEA R15, R0, R11, 0x3 ;  /* 0x0000000b000f7211 */ /* 0x000fca00078e18ff */
[C---:B------:R-:W-:Y:S01]  /*0640*/  IMAD.WIDE R12, R15.reuse, 0x4, R4 ;  /* 0x000000040f0c7825 */ /* 0x040fe200078e0204 */
[----:B------:R-:W-:Y:S01]  /*0650*/  LEA R19, R0, R11, 0x4 ;  /* 0x0000000b00137211 */ /* 0x000fe200078e20ff */
[----:B--2---:R-:W-:Y:S04]  /*0660*/  STG.E desc[UR4][R6.64], R17 ;  /* 0x0000001106007986 */ /* 0x004fe8000c101904 */
[----:B------:R-:W2:Y:S01]  /*0670*/  LDG.E R13, desc[UR4][R12.64] ;  /* 0x000000040c0d7981 */ /* 0x000ea2000c1e1900 */
[----:B------:R-:W-:-:S04]  /*0680*/  IMAD.WIDE R10, R15, 0x4, R2 ;  /* 0x000000040f0a7825 */ /* 0x000fc800078e0202 */
[C---:B------:R-:W-:Y:S01]  /*0690*/  IMAD.WIDE R14, R19.reuse, 0x4, R4 ;  /* 0x00000004130e7825 */ /* 0x040fe200078e0204 */
[----:B------:R-:W-:Y:S01]  /*06a0*/  LEA R21, R0, R19, 0x3 ;  /* 0x0000001300157211 */ /* 0x000fe200078e18ff */
[----:B--2---:R-:W-:Y:S04]  /*06b0*/  STG.E desc[UR4][R10.64], R13 ;  /* 0x0000000d0a007986 */ /* 0x004fe8000c101904 */
[----:B------:R-:W2:Y:S01]  /*06c0*/  LDG.E R15, desc[UR4][R14.64] ;  /* 0x000000040e0f7981 */ /* 0x000ea2000c1e1900 */
[----:B------:R-:W-:-:S04]  /*06d0*/  IMAD.WIDE R8, R19, 0x4, R2 ;  /* 0x0000000413087825 */ /* 0x000fc800078e0202 */
[C---:B------:R-:W-:Y:S01]  /*06e0*/  IMAD.WIDE R4, R21.reuse, 0x4, R4 ;  /* 0x0000000415047825 */ /* 0x040fe200078e0204 */
[----:B--2---:R-:W-:Y:S05]  /*06f0*/  STG.E desc[UR4][R8.64], R15 ;  /* 0x0000000f08007986 */ /* 0x004fea000c101904 */
[----:B------:R-:W2:Y:S01]  /*0700*/  LDG.E R5, desc[UR4][R4.64] ;  /* 0x0000000404057981 */ /* 0x000ea2000c1e1900 */
[----:B------:R-:W-:-:S05]  /*0710*/  IMAD.WIDE R2, R21, 0x4, R2 ;  /* 0x0000000415027825 */ /* 0x000fca00078e0202 */
[----:B--2---:R-:W-:Y:S01]  /*0720*/  STG.E desc[UR4][R2.64], R5 ;  /* 0x0000000502007986 */ /* 0x004fe2000c101904 */
[----:B------:R-:W-:Y:S05]  /*0730*/  EXIT ;  /* 0x000000000000794d */ /* 0x000fea0003800000 */
.L_x_45:
        /* <DEDUP_REMOVED lines=12> */
.L_x_53:


//--------------------- .nv.shared._Z17transposeDiagonalPfS_iii --------------------------
	.section	.nv.shared._Z17transposeDiagonalPfS_iii,"aw",@nobits
	.sectionflags	@""
	.align	4
.nv.shared._Z17transposeDiagonalPfS_iii:
	.zero		5248


//--------------------- .nv.shared.reserved.0     --------------------------
	.section	.nv.shared.reserved.0,"aw",@nobits
	.weak		__nv_reservedSMEM_offset_0_alias
	.size		__nv_reservedSMEM_offset_0_alias, 0, 64
	.other		__nv_reservedSMEM_offset_0_alias,@"STO_CUDA_RESERVED_SHARED STV_DEFAULT"
__nv_reservedSMEM_offset_0_alias:
	.zero		0
	.zero		64


//--------------------- .nv.shared._Z22transposeCoarseGrainedPfS_iii --------------------------
	.section	.nv.shared._Z22transposeCoarseGrainedPfS_iii,"aw",@nobits
	.sectionflags	@""
	.align	4
.nv.shared._Z22transposeCoarseGrainedPfS_iii:
	.zero		5248


//--------------------- .nv.shared._Z20transposeFineGrainedPfS_iii --------------------------
	.section	.nv.shared._Z20transposeFineGrainedPfS_iii,"aw",@nobits
	.sectionflags	@""
	.align	4
.nv.shared._Z20transposeFineGrainedPfS_iii:
	.zero		5248


//--------------------- .nv.shared._Z13copySharedMemPfS_iii --------------------------
	.section	.nv.shared._Z13copySharedMemPfS_iii,"aw",@nobits
	.sectionflags	@""
	.align	4
.nv.shared._Z13copySharedMemPfS_iii:
	.zero		5120


//--------------------- .nv.shared._Z24transposeNoBankConflictsPfS_iii --------------------------
	.section	.nv.shared._Z24transposeNoBankConflictsPfS_iii,"aw",@nobits
	.sectionflags	@""
	.align	4
.nv.shared._Z24transposeNoBankConflictsPfS_iii:
	.zero		5248


//--------------------- .nv.shared._Z18transposeCoalescedPfS_iii --------------------------
	.section	.nv.shared._Z18transposeCoalescedPfS_iii,"aw",@nobits
	.sectionflags	@""
	.align	4
.nv.shared._Z18transposeCoalescedPfS_iii:
	.zero		5120


//--------------------- .nv.constant0._Z17transposeDiagonalPfS_iii --------------------------
	.section	.nv.constant0._Z17transposeDiagonalPfS_iii,"a",@progbits
	.sectionflags	@""
	.align	4
.nv.constant0._Z17transposeDiagonalPfS_iii:
	.zero		924


//--------------------- .nv.constant0._Z22transposeCoarseGrainedPfS_iii --------------------------
	.section	.nv.constant0._Z22transposeCoarseGrainedPfS_iii,"a",@progbits
	.sectionflags	@""
	.align	4
.nv.constant0._Z22transposeCoarseGrainedPfS_iii:
	.zero		924


//--------------------- .nv.constant0._Z20transposeFineGrainedPfS_iii --------------------------
	.section	.nv.constant0._Z20transposeFineGrainedPfS_iii,"a",@progbits
	.sectionflags	@""
	.align	4
.nv.constant0._Z20transposeFineGrainedPfS_iii:
	.zero		924


//--------------------- .nv.constant0._Z13copySharedMemPfS_iii --------------------------
	.section	.nv.constant0._Z13copySharedMemPfS_iii,"a",@progbits
	.sectionflags	@""
	.align	4
.nv.constant0._Z13copySharedMemPfS_iii:
	.zero		924


//--------------------- .nv.constant0._Z24transposeNoBankConflictsPfS_iii --------------------------
	.section	.nv.constant0._Z24transposeNoBankConflictsPfS_iii,"a",@progbits
	.sectionflags	@""
	.align	4
.nv.constant0._Z24transposeNoBankConflictsPfS_iii:
	.zero		924


//--------------------- .nv.constant0._Z18transposeCoalescedPfS_iii --------------------------
	.section	.nv.constant0._Z18transposeCoalescedPfS_iii,"a",@progbits
	.sectionflags	@""
	.align	4
.nv.constant0._Z18transposeCoalescedPfS_iii:
	.zero		924


//--------------------- .nv.constant0._Z14transposeNaivePfS_iii --------------------------
	.section	.nv.constant0._Z14transposeNaivePfS_iii,"a",@progbits
	.sectionflags	@""
	.align	4
.nv.constant0._Z14transposeNaivePfS_iii:
	.zero		924


//--------------------- .nv.constant0._Z4copyPfS_iii --------------------------
	.section	.nv.constant0._Z4copyPfS_iii,"a",@progbits
	.sectionflags	@""
	.align	4
.nv.constant0._Z4copyPfS_iii:
	.zero		924


//--------------------- SYMBOLS --------------------------

	.type		.nv.reservedSmem.offset0,@object
	.size		.nv.reservedSmem.offset0,0x4
	.type		.nv.reservedSmem.cap,@object
	.size		.nv.reservedSmem.cap,0x4
